//
// Generated by NVIDIA NVVM Compiler
//
// Compiler Build ID: CL-36424714
// Cuda compilation tools, release 13.0, V13.0.88
// Based on NVVM 20.0.0
//

.version 9.0
.target sm_100
.address_size 64

	// .globl	_Z15matmalGPU_naivePfS_S_iii
// _ZZ15matmalGPU_tiledPfS_S_iiiE2As has been demoted
// _ZZ15matmalGPU_tiledPfS_S_iiiE2Bs has been demoted
// _ZZ16matmalGPU_tiled4PfS_S_iiiE2As has been demoted
// _ZZ16matmalGPU_tiled4PfS_S_iiiE2Bs has been demoted
.global .align 1 .b8 _ZN34_INTERNAL_73f15aed_4_k_cu_b4bc84444cuda3std3__436_GLOBAL__N__73f15aed_4_k_cu_b4bc84446ignoreE[1];
.global .align 1 .b8 _ZN34_INTERNAL_73f15aed_4_k_cu_b4bc84444cuda3std3__45__cpo5beginE[1];
.global .align 1 .b8 _ZN34_INTERNAL_73f15aed_4_k_cu_b4bc84444cuda3std3__45__cpo3endE[1];
.global .align 1 .b8 _ZN34_INTERNAL_73f15aed_4_k_cu_b4bc84444cuda3std3__45__cpo6cbeginE[1];
.global .align 1 .b8 _ZN34_INTERNAL_73f15aed_4_k_cu_b4bc84444cuda3std3__45__cpo4cendE[1];
.global .align 1 .b8 _ZN34_INTERNAL_73f15aed_4_k_cu_b4bc84444cuda3std3__419piecewise_constructE[1];
.global .align 1 .b8 _ZN34_INTERNAL_73f15aed_4_k_cu_b4bc84444cuda3std3__48in_placeE[1];
.global .align 1 .b8 _ZN34_INTERNAL_73f15aed_4_k_cu_b4bc84444cuda3std6ranges3__45__cpo4swapE[1];
.global .align 1 .b8 _ZN34_INTERNAL_73f15aed_4_k_cu_b4bc84444cuda3std6ranges3__45__cpo9iter_moveE[1];
.global .align 1 .b8 _ZN34_INTERNAL_73f15aed_4_k_cu_b4bc84444cuda3std6ranges3__45__cpo7advanceE[1];

.visible .entry _Z15matmalGPU_naivePfS_S_iii(
	.param .u64 .ptr .align 1 _Z15matmalGPU_naivePfS_S_iii_param_0,
	.param .u64 .ptr .align 1 _Z15matmalGPU_naivePfS_S_iii_param_1,
	.param .u64 .ptr .align 1 _Z15matmalGPU_naivePfS_S_iii_param_2,
	.param .u32 _Z15matmalGPU_naivePfS_S_iii_param_3,
	.param .u32 _Z15matmalGPU_naivePfS_S_iii_param_4,
	.param .u32 _Z15matmalGPU_naivePfS_S_iii_param_5
)
{
	.reg .pred 	%p<13>;
	.reg .b32 	%r<41>;
	.reg .b32 	%f<68>;
	.reg .b64 	%rd<53>;

	ld.param.u64 	%rd7, [_Z15matmalGPU_naivePfS_S_iii_param_0];
	ld.param.u64 	%rd8, [_Z15matmalGPU_naivePfS_S_iii_param_1];
	ld.param.u64 	%rd6, [_Z15matmalGPU_naivePfS_S_iii_param_2];
	ld.param.u32 	%r20, [_Z15matmalGPU_naivePfS_S_iii_param_3];
	ld.param.u32 	%r18, [_Z15matmalGPU_naivePfS_S_iii_param_4];
	ld.param.u32 	%r19, [_Z15matmalGPU_naivePfS_S_iii_param_5];
	cvta.to.global.u64 	%rd1, %rd8;
	cvta.to.global.u64 	%rd2, %rd7;
	mov.u32 	%r21, %ctaid.y;
	mov.u32 	%r22, %ntid.y;
	mov.u32 	%r23, %tid.y;
	mad.lo.s32 	%r1, %r21, %r22, %r23;
	mov.u32 	%r24, %ctaid.x;
	mov.u32 	%r25, %ntid.x;
	mov.u32 	%r26, %tid.x;
	mad.lo.s32 	%r2, %r24, %r25, %r26;
	setp.ge.s32 	%p1, %r1, %r20;
	setp.ge.s32 	%p2, %r2, %r18;
	or.pred  	%p3, %p1, %p2;
	@%p3 bra 	$L__BB0_14;
	setp.lt.s32 	%p4, %r19, 1;
	mov.f32 	%f67, 0f00000000;
	@%p4 bra 	$L__BB0_13;
	mul.lo.s32 	%r3, %r19, %r1;
	and.b32  	%r4, %r19, 7;
	setp.lt.u32 	%p5, %r19, 8;
	mov.f32 	%f67, 0f00000000;
	mov.b32 	%r39, 0;
	@%p5 bra 	$L__BB0_5;
	and.b32  	%r39, %r19, 2147483640;
	neg.s32 	%r37, %r39;
	shl.b32 	%r7, %r18, 3;
	mul.wide.u32 	%rd9, %r3, 4;
	add.s64 	%rd10, %rd9, %rd2;
	add.s64 	%rd52, %rd10, 16;
	mov.f32 	%f67, 0f00000000;
	mul.wide.s32 	%rd13, %r18, 4;
	mov.u32 	%r36, %r2;
$L__BB0_4:
	.pragma "nounroll";
	ld.global.f32 	%f17, [%rd52+-16];
	mul.wide.s32 	%rd11, %r36, 4;
	add.s64 	%rd12, %rd1, %rd11;
	ld.global.f32 	%f18, [%rd12];
	fma.rn.f32 	%f19, %f17, %f18, %f67;
	ld.global.f32 	%f20, [%rd52+-12];
	add.s64 	%rd14, %rd12, %rd13;
	ld.global.f32 	%f21, [%rd14];
	fma.rn.f32 	%f22, %f20, %f21, %f19;
	ld.global.f32 	%f23, [%rd52+-8];
	add.s64 	%rd15, %rd14, %rd13;
	ld.global.f32 	%f24, [%rd15];
	fma.rn.f32 	%f25, %f23, %f24, %f22;
	ld.global.f32 	%f26, [%rd52+-4];
	add.s64 	%rd16, %rd15, %rd13;
	ld.global.f32 	%f27, [%rd16];
	fma.rn.f32 	%f28, %f26, %f27, %f25;
	ld.global.f32 	%f29, [%rd52];
	add.s64 	%rd17, %rd16, %rd13;
	ld.global.f32 	%f30, [%rd17];
	fma.rn.f32 	%f31, %f29, %f30, %f28;
	ld.global.f32 	%f32, [%rd52+4];
	add.s64 	%rd18, %rd17, %rd13;
	ld.global.f32 	%f33, [%rd18];
	fma.rn.f32 	%f34, %f32, %f33, %f31;
	ld.global.f32 	%f35, [%rd52+8];
	add.s64 	%rd19, %rd18, %rd13;
	ld.global.f32 	%f36, [%rd19];
	fma.rn.f32 	%f37, %f35, %f36, %f34;
	ld.global.f32 	%f38, [%rd52+12];
	add.s64 	%rd20, %rd19, %rd13;
	ld.global.f32 	%f39, [%rd20];
	fma.rn.f32 	%f67, %f38, %f39, %f37;
	add.s32 	%r37, %r37, 8;
	add.s32 	%r36, %r36, %r7;
	add.s64 	%rd52, %rd52, 32;
	setp.ne.s32 	%p6, %r37, 0;
	@%p6 bra 	$L__BB0_4;
$L__BB0_5:
	setp.eq.s32 	%p7, %r4, 0;
	@%p7 bra 	$L__BB0_13;
	and.b32  	%r13, %r19, 3;
	setp.lt.u32 	%p8, %r4, 4;
	@%p8 bra 	$L__BB0_8;
	add.s32 	%r28, %r39, %r3;
	mul.wide.u32 	%rd21, %r28, 4;
	add.s64 	%rd22, %rd2, %rd21;
	ld.global.f32 	%f41, [%rd22];
	mad.lo.s32 	%r29, %r39, %r18, %r2;
	mul.wide.s32 	%rd23, %r29, 4;
	add.s64 	%rd24, %rd1, %rd23;
	ld.global.f32 	%f42, [%rd24];
	fma.rn.f32 	%f43, %f41, %f42, %f67;
	cvt.u64.u32 	%rd25, %r3;
	cvt.u64.u32 	%rd26, %r39;
	add.s64 	%rd27, %rd26, %rd25;
	shl.b64 	%rd28, %rd27, 2;
	add.s64 	%rd29, %rd2, %rd28;
	ld.global.f32 	%f44, [%rd29+4];
	mul.wide.s32 	%rd30, %r18, 4;
	add.s64 	%rd31, %rd24, %rd30;
	ld.global.f32 	%f45, [%rd31];
	fma.rn.f32 	%f46, %f44, %f45, %f43;
	ld.global.f32 	%f47, [%rd29+8];
	add.s64 	%rd32, %rd31, %rd30;
	ld.global.f32 	%f48, [%rd32];
	fma.rn.f32 	%f49, %f47, %f48, %f46;
	ld.global.f32 	%f50, [%rd29+12];
	add.s64 	%rd33, %rd32, %rd30;
	ld.global.f32 	%f51, [%rd33];
	fma.rn.f32 	%f67, %f50, %f51, %f49;
	add.s32 	%r39, %r39, 4;
$L__BB0_8:
	setp.eq.s32 	%p9, %r13, 0;
	@%p9 bra 	$L__BB0_13;
	setp.eq.s32 	%p10, %r13, 1;
	@%p10 bra 	$L__BB0_11;
	add.s32 	%r30, %r39, %r3;
	mul.wide.u32 	%rd34, %r30, 4;
	add.s64 	%rd35, %rd2, %rd34;
	ld.global.f32 	%f53, [%rd35];
	mad.lo.s32 	%r31, %r39, %r18, %r2;
	mul.wide.s32 	%rd36, %r31, 4;
	add.s64 	%rd37, %rd1, %rd36;
	ld.global.f32 	%f54, [%rd37];
	fma.rn.f32 	%f55, %f53, %f54, %f67;
	cvt.u64.u32 	%rd38, %r3;
	cvt.u64.u32 	%rd39, %r39;
	add.s64 	%rd40, %rd39, %rd38;
	shl.b64 	%rd41, %rd40, 2;
	add.s64 	%rd42, %rd2, %rd41;
	ld.global.f32 	%f56, [%rd42+4];
	mul.wide.s32 	%rd43, %r18, 4;
	add.s64 	%rd44, %rd37, %rd43;
	ld.global.f32 	%f57, [%rd44];
	fma.rn.f32 	%f67, %f56, %f57, %f55;
	add.s32 	%r39, %r39, 2;
$L__BB0_11:
	and.b32  	%r32, %r19, 1;
	setp.eq.b32 	%p11, %r32, 1;
	not.pred 	%p12, %p11;
	@%p12 bra 	$L__BB0_13;
	add.s32 	%r33, %r39, %r3;
	mul.wide.u32 	%rd45, %r33, 4;
	add.s64 	%rd46, %rd2, %rd45;
	ld.global.f32 	%f58, [%rd46];
	mad.lo.s32 	%r34, %r39, %r18, %r2;
	mul.wide.s32 	%rd47, %r34, 4;
	add.s64 	%rd48, %rd1, %rd47;
	ld.global.f32 	%f59, [%rd48];
	fma.rn.f32 	%f67, %f58, %f59, %f67;
$L__BB0_13:
	mad.lo.s32 	%r35, %r18, %r1, %r2;
	cvta.to.global.u64 	%rd49, %rd6;
	mul.wide.s32 	%rd50, %r35, 4;
	add.s64 	%rd51, %rd49, %rd50;
	st.global.f32 	[%rd51], %f67;
$L__BB0_14:
	ret;

}
	// .globl	_Z15matmalGPU_tiledPfS_S_iii
.visible .entry _Z15matmalGPU_tiledPfS_S_iii(
	.param .u64 .ptr .align 1 _Z15matmalGPU_tiledPfS_S_iii_param_0,
	.param .u64 .ptr .align 1 _Z15matmalGPU_tiledPfS_S_iii_param_1,
	.param .u64 .ptr .align 1 _Z15matmalGPU_tiledPfS_S_iii_param_2,
	.param .u32 _Z15matmalGPU_tiledPfS_S_iii_param_3,
	.param .u32 _Z15matmalGPU_tiledPfS_S_iii_param_4,
	.param .u32 _Z15matmalGPU_tiledPfS_S_iii_param_5
)
{
	.reg .pred 	%p<12>;
	.reg .b32 	%r<42>;
	.reg .b32 	%f<63>;
	.reg .b64 	%rd<13>;
	// demoted variable
	.shared .align 4 .b8 _ZZ15matmalGPU_tiledPfS_S_iiiE2As[1024];
	// demoted variable
	.shared .align 4 .b8 _ZZ15matmalGPU_tiledPfS_S_iiiE2Bs[1024];
	ld.param.u64 	%rd3, [_Z15matmalGPU_tiledPfS_S_iii_param_0];
	ld.param.u64 	%rd4, [_Z15matmalGPU_tiledPfS_S_iii_param_1];
	ld.param.u64 	%rd5, [_Z15matmalGPU_tiledPfS_S_iii_param_2];
	ld.param.u32 	%r23, [_Z15matmalGPU_tiledPfS_S_iii_param_3];
	ld.param.u32 	%r24, [_Z15matmalGPU_tiledPfS_S_iii_param_4];
	ld.param.u32 	%r25, [_Z15matmalGPU_tiledPfS_S_iii_param_5];
	mov.u32 	%r37, %tid.x;
	mov.u32 	%r39, %tid.y;
	mov.u32 	%r26, %ctaid.y;
	mov.u32 	%r27, %ntid.y;
	mad.lo.s32 	%r3, %r26, %r27, %r39;
	mov.u32 	%r28, %ctaid.x;
	mov.u32 	%r29, %ntid.x;
	mad.lo.s32 	%r4, %r28, %r29, %r37;
	setp.lt.s32 	%p1, %r25, 1;
	mov.f32 	%f62, 0f00000000;
	@%p1 bra 	$L__BB1_7;
	add.s32 	%r30, %r25, 15;
	shr.u32 	%r31, %r30, 4;
	shl.b32 	%r32, %r39, 6;
	mov.u32 	%r33, _ZZ15matmalGPU_tiledPfS_S_iiiE2As;
	add.s32 	%r5, %r33, %r32;
	shl.b32 	%r34, %r37, 2;
	add.s32 	%r6, %r5, %r34;
	mov.u32 	%r35, _ZZ15matmalGPU_tiledPfS_S_iiiE2Bs;
	add.s32 	%r8, %r35, %r34;
	add.s32 	%r7, %r8, %r32;
	neg.s32 	%r41, %r31;
	mad.lo.s32 	%r40, %r39, %r24, %r4;
	shl.b32 	%r11, %r24, 4;
	mad.lo.s32 	%r38, %r25, %r3, %r37;
	cvta.to.global.u64 	%rd1, %rd3;
	cvta.to.global.u64 	%rd2, %rd4;
	mov.f32 	%f62, 0f00000000;
$L__BB1_2:
	setp.ge.s32 	%p2, %r3, %r23;
	setp.ge.s32 	%p3, %r37, %r25;
	mov.f32 	%f60, 0f00000000;
	or.pred  	%p4, %p2, %p3;
	@%p4 bra 	$L__BB1_4;
	mul.wide.u32 	%rd6, %r38, 4;
	add.s64 	%rd7, %rd1, %rd6;
	ld.global.f32 	%f60, [%rd7];
$L__BB1_4:
	setp.ge.s32 	%p5, %r4, %r24;
	st.shared.f32 	[%r6], %f60;
	setp.ge.s32 	%p6, %r39, %r25;
	mov.f32 	%f61, 0f00000000;
	or.pred  	%p7, %p5, %p6;
	@%p7 bra 	$L__BB1_6;
	mul.wide.s32 	%rd8, %r40, 4;
	add.s64 	%rd9, %rd2, %rd8;
	ld.global.f32 	%f61, [%rd9];
$L__BB1_6:
	st.shared.f32 	[%r7], %f61;
	bar.sync 	0;
	ld.shared.f32 	%f12, [%r5];
	ld.shared.f32 	%f13, [%r8];
	fma.rn.f32 	%f14, %f12, %f13, %f62;
	ld.shared.f32 	%f15, [%r5+4];
	ld.shared.f32 	%f16, [%r8+64];
	fma.rn.f32 	%f17, %f15, %f16, %f14;
	ld.shared.f32 	%f18, [%r5+8];
	ld.shared.f32 	%f19, [%r8+128];
	fma.rn.f32 	%f20, %f18, %f19, %f17;
	ld.shared.f32 	%f21, [%r5+12];
	ld.shared.f32 	%f22, [%r8+192];
	fma.rn.f32 	%f23, %f21, %f22, %f20;
	ld.shared.f32 	%f24, [%r5+16];
	ld.shared.f32 	%f25, [%r8+256];
	fma.rn.f32 	%f26, %f24, %f25, %f23;
	ld.shared.f32 	%f27, [%r5+20];
	ld.shared.f32 	%f28, [%r8+320];
	fma.rn.f32 	%f29, %f27, %f28, %f26;
	ld.shared.f32 	%f30, [%r5+24];
	ld.shared.f32 	%f31, [%r8+384];
	fma.rn.f32 	%f32, %f30, %f31, %f29;
	ld.shared.f32 	%f33, [%r5+28];
	ld.shared.f32 	%f34, [%r8+448];
	fma.rn.f32 	%f35, %f33, %f34, %f32;
	ld.shared.f32 	%f36, [%r5+32];
	ld.shared.f32 	%f37, [%r8+512];
	fma.rn.f32 	%f38, %f36, %f37, %f35;
	ld.shared.f32 	%f39, [%r5+36];
	ld.shared.f32 	%f40, [%r8+576];
	fma.rn.f32 	%f41, %f39, %f40, %f38;
	ld.shared.f32 	%f42, [%r5+40];
	ld.shared.f32 	%f43, [%r8+640];
	fma.rn.f32 	%f44, %f42, %f43, %f41;
	ld.shared.f32 	%f45, [%r5+44];
	ld.shared.f32 	%f46, [%r8+704];
	fma.rn.f32 	%f47, %f45, %f46, %f44;
	ld.shared.f32 	%f48, [%r5+48];
	ld.shared.f32 	%f49, [%r8+768];
	fma.rn.f32 	%f50, %f48, %f49, %f47;
	ld.shared.f32 	%f51, [%r5+52];
	ld.shared.f32 	%f52, [%r8+832];
	fma.rn.f32 	%f53, %f51, %f52, %f50;
	ld.shared.f32 	%f54, [%r5+56];
	ld.shared.f32 	%f55, [%r8+896];
	fma.rn.f32 	%f56, %f54, %f55, %f53;
	ld.shared.f32 	%f57, [%r5+60];
	ld.shared.f32 	%f58, [%r8+960];
	fma.rn.f32 	%f62, %f57, %f58, %f56;
	bar.sync 	0;
	add.s32 	%r41, %r41, 1;
	setp.ne.s32 	%p8, %r41, 0;
	add.s32 	%r40, %r40, %r11;
	add.s32 	%r39, %r39, 16;
	add.s32 	%r38, %r38, 16;
	add.s32 	%r37, %r37, 16;
	@%p8 bra 	$L__BB1_2;
$L__BB1_7:
	setp.ge.s32 	%p9, %r3, %r23;
	setp.ge.s32 	%p10, %r4, %r24;
	or.pred  	%p11, %p9, %p10;
	@%p11 bra 	$L__BB1_9;
	mad.lo.s32 	%r36, %r24, %r3, %r4;
	cvta.to.global.u64 	%rd10, %rd5;
	mul.wide.s32 	%rd11, %r36, 4;
	add.s64 	%rd12, %rd10, %rd11;
	st.global.f32 	[%rd12], %f62;
$L__BB1_9:
	ret;

}
	// .globl	_Z16matmalGPU_tiled4PfS_S_iii
.visible .entry _Z16matmalGPU_tiled4PfS_S_iii(
	.param .u64 .ptr .align 1 _Z16matmalGPU_tiled4PfS_S_iii_param_0,
	.param .u64 .ptr .align 1 _Z16matmalGPU_tiled4PfS_S_iii_param_1,
	.param .u64 .ptr .align 1 _Z16matmalGPU_tiled4PfS_S_iii_param_2,
	.param .u32 _Z16matmalGPU_tiled4PfS_S_iii_param_3,
	.param .u32 _Z16matmalGPU_tiled4PfS_S_iii_param_4,
	.param .u32 _Z16matmalGPU_tiled4PfS_S_iii_param_5
)
{
	.reg .pred 	%p<76>;
	.reg .b32 	%r<89>;
	.reg .b32 	%f<179>;
	.reg .b64 	%rd<47>;
	// demoted variable
	.shared .align 4 .b8 _ZZ16matmalGPU_tiled4PfS_S_iiiE2As[4096];
	// demoted variable
	.shared .align 4 .b8 _ZZ16matmalGPU_tiled4PfS_S_iiiE2Bs[4096];
	ld.param.u64 	%rd10, [_Z16matmalGPU_tiled4PfS_S_iii_param_0];
	ld.param.u64 	%rd11, [_Z16matmalGPU_tiled4PfS_S_iii_param_1];
	ld.param.u64 	%rd12, [_Z16matmalGPU_tiled4PfS_S_iii_param_2];
	ld.param.u32 	%r38, [_Z16matmalGPU_tiled4PfS_S_iii_param_3];
	ld.param.u32 	%r39, [_Z16matmalGPU_tiled4PfS_S_iii_param_4];
	ld.param.u32 	%r40, [_Z16matmalGPU_tiled4PfS_S_iii_param_5];
	cvta.to.global.u64 	%rd1, %rd10;
	cvta.to.global.u64 	%rd2, %rd11;
	cvta.to.global.u64 	%rd3, %rd12;
	mov.u32 	%r1, %tid.x;
	mov.u32 	%r2, %tid.y;
	mov.u32 	%r41, %ctaid.y;
	shl.b32 	%r3, %r41, 6;
	mov.u32 	%r42, %ctaid.x;
	shl.b32 	%r4, %r42, 6;
	setp.lt.s32 	%p1, %r40, 1;
	mov.f32 	%f163, 0f00000000;
	mov.f32 	%f164, %f163;
	mov.f32 	%f165, %f163;
	mov.f32 	%f166, %f163;
	mov.f32 	%f167, %f163;
	mov.f32 	%f168, %f163;
	mov.f32 	%f169, %f163;
	mov.f32 	%f170, %f163;
	mov.f32 	%f171, %f163;
	mov.f32 	%f172, %f163;
	mov.f32 	%f173, %f163;
	mov.f32 	%f174, %f163;
	mov.f32 	%f175, %f163;
	mov.f32 	%f176, %f163;
	mov.f32 	%f177, %f163;
	mov.f32 	%f178, %f163;
	@%p1 bra 	$L__BB2_21;
	shl.b32 	%r44, %r2, 2;
	add.s32 	%r5, %r3, %r44;
	shl.b32 	%r45, %r1, 2;
	mov.u32 	%r46, _ZZ16matmalGPU_tiled4PfS_S_iiiE2As;
	add.s32 	%r47, %r46, %r45;
	add.s32 	%r6, %r4, %r45;
	shl.b32 	%r48, %r2, 8;
	mov.u32 	%r49, _ZZ16matmalGPU_tiled4PfS_S_iiiE2Bs;
	add.s32 	%r50, %r49, %r48;
	mul.lo.s32 	%r7, %r5, %r40;
	add.s32 	%r8, %r47, %r48;
	add.s32 	%r9, %r7, %r40;
	add.s32 	%r10, %r9, %r40;
	shl.b32 	%r51, %r1, 4;
	add.s32 	%r11, %r50, %r51;
	mov.b32 	%r85, 0;
	mov.f32 	%f163, 0f00000000;
	cvt.s64.s32 	%rd24, %r6;
$L__BB2_2:
	setp.ge.s32 	%p2, %r5, %r38;
	shl.b32 	%r16, %r85, 4;
	add.s32 	%r52, %r16, %r1;
	setp.ge.s32 	%p3, %r52, %r40;
	mov.f32 	%f155, 0f00000000;
	or.pred  	%p4, %p2, %p3;
	@%p4 bra 	$L__BB2_4;
	add.s32 	%r53, %r7, %r52;
	mul.wide.u32 	%rd13, %r53, 4;
	add.s64 	%rd14, %rd1, %rd13;
	ld.global.f32 	%f155, [%rd14];
$L__BB2_4:
	add.s32 	%r54, %r5, 1;
	setp.ge.s32 	%p6, %r54, %r38;
	st.shared.f32 	[%r8], %f155;
	mov.f32 	%f156, 0f00000000;
	or.pred  	%p7, %p6, %p3;
	@%p7 bra 	$L__BB2_6;
	add.s32 	%r55, %r9, %r52;
	mul.wide.u32 	%rd15, %r55, 4;
	add.s64 	%rd16, %rd1, %rd15;
	ld.global.f32 	%f156, [%rd16];
$L__BB2_6:
	add.s32 	%r56, %r5, 2;
	setp.ge.s32 	%p9, %r56, %r38;
	st.shared.f32 	[%r8+64], %f156;
	mov.f32 	%f157, 0f00000000;
	or.pred  	%p10, %p9, %p3;
	@%p10 bra 	$L__BB2_8;
	add.s32 	%r57, %r10, %r52;
	mul.wide.u32 	%rd17, %r57, 4;
	add.s64 	%rd18, %rd1, %rd17;
	ld.global.f32 	%f157, [%rd18];
$L__BB2_8:
	add.s32 	%r58, %r5, 3;
	setp.ge.s32 	%p12, %r58, %r38;
	st.shared.f32 	[%r8+128], %f157;
	mov.f32 	%f158, 0f00000000;
	or.pred  	%p13, %p12, %p3;
	@%p13 bra 	$L__BB2_10;
	add.s32 	%r59, %r10, %r40;
	add.s32 	%r60, %r59, %r52;
	mul.wide.u32 	%rd19, %r60, 4;
	add.s64 	%rd20, %rd1, %rd19;
	ld.global.f32 	%f158, [%rd20];
$L__BB2_10:
	setp.ge.s32 	%p14, %r6, %r39;
	st.shared.f32 	[%r8+192], %f158;
	add.s32 	%r18, %r16, %r2;
	setp.ge.s32 	%p15, %r18, %r40;
	mul.lo.s32 	%r19, %r18, %r39;
	mov.f32 	%f159, 0f00000000;
	or.pred  	%p16, %p15, %p14;
	@%p16 bra 	$L__BB2_12;
	add.s32 	%r61, %r6, %r19;
	mul.wide.s32 	%rd21, %r61, 4;
	add.s64 	%rd22, %rd2, %rd21;
	ld.global.f32 	%f159, [%rd22];
$L__BB2_12:
	add.s32 	%r62, %r6, 1;
	setp.ge.s32 	%p18, %r62, %r39;
	st.shared.f32 	[%r11], %f159;
	cvt.s64.s32 	%rd23, %r19;
	add.s64 	%rd25, %rd24, %rd23;
	shl.b64 	%rd26, %rd25, 2;
	add.s64 	%rd4, %rd2, %rd26;
	mov.f32 	%f160, 0f00000000;
	or.pred  	%p19, %p15, %p18;
	@%p19 bra 	$L__BB2_14;
	ld.global.f32 	%f160, [%rd4+4];
$L__BB2_14:
	add.s32 	%r63, %r6, 2;
	setp.ge.s32 	%p21, %r63, %r39;
	st.shared.f32 	[%r11+4], %f160;
	mov.f32 	%f161, 0f00000000;
	or.pred  	%p22, %p15, %p21;
	@%p22 bra 	$L__BB2_16;
	ld.global.f32 	%f161, [%rd4+8];
$L__BB2_16:
	add.s32 	%r64, %r6, 3;
	setp.ge.s32 	%p24, %r64, %r39;
	st.shared.f32 	[%r11+8], %f161;
	mov.f32 	%f162, 0f00000000;
	or.pred  	%p25, %p15, %p24;
	@%p25 bra 	$L__BB2_18;
	ld.global.f32 	%f162, [%rd4+12];
$L__BB2_18:
	shl.b32 	%r66, %r1, 4;
	mov.u32 	%r67, _ZZ16matmalGPU_tiled4PfS_S_iiiE2Bs;
	add.s32 	%r68, %r66, %r67;
	add.s32 	%r87, %r68, 256;
	shl.b32 	%r69, %r2, 8;
	mov.u32 	%r70, _ZZ16matmalGPU_tiled4PfS_S_iiiE2As;
	add.s32 	%r71, %r69, %r70;
	add.s32 	%r86, %r71, 128;
	st.shared.f32 	[%r11+12], %f162;
	barrier.sync 	0;
	mov.b32 	%r88, 256;
$L__BB2_19:
	ld.shared.f32 	%f91, [%r86+-128];
	ld.shared.f32 	%f92, [%r86+-64];
	ld.shared.f32 	%f93, [%r86];
	ld.shared.f32 	%f94, [%r86+64];
	ld.shared.f32 	%f95, [%r87+-256];
	ld.shared.f32 	%f96, [%r87+-252];
	ld.shared.f32 	%f97, [%r87+-248];
	ld.shared.f32 	%f98, [%r87+-244];
	fma.rn.f32 	%f99, %f91, %f95, %f170;
	fma.rn.f32 	%f100, %f91, %f96, %f169;
	fma.rn.f32 	%f101, %f91, %f97, %f168;
	fma.rn.f32 	%f102, %f91, %f98, %f167;
	fma.rn.f32 	%f103, %f92, %f95, %f166;
	fma.rn.f32 	%f104, %f92, %f96, %f165;
	fma.rn.f32 	%f105, %f92, %f97, %f164;
	fma.rn.f32 	%f106, %f92, %f98, %f163;
	fma.rn.f32 	%f107, %f93, %f95, %f171;
	fma.rn.f32 	%f108, %f93, %f96, %f172;
	fma.rn.f32 	%f109, %f93, %f97, %f173;
	fma.rn.f32 	%f110, %f93, %f98, %f174;
	fma.rn.f32 	%f111, %f94, %f95, %f175;
	fma.rn.f32 	%f112, %f94, %f96, %f176;
	fma.rn.f32 	%f113, %f94, %f97, %f177;
	fma.rn.f32 	%f114, %f94, %f98, %f178;
	ld.shared.f32 	%f115, [%r86+-124];
	ld.shared.f32 	%f116, [%r86+-60];
	ld.shared.f32 	%f117, [%r86+4];
	ld.shared.f32 	%f118, [%r86+68];
	ld.shared.f32 	%f119, [%r87];
	ld.shared.f32 	%f120, [%r87+4];
	ld.shared.f32 	%f121, [%r87+8];
	ld.shared.f32 	%f122, [%r87+12];
	fma.rn.f32 	%f170, %f115, %f119, %f99;
	fma.rn.f32 	%f169, %f115, %f120, %f100;
	fma.rn.f32 	%f168, %f115, %f121, %f101;
	fma.rn.f32 	%f167, %f115, %f122, %f102;
	fma.rn.f32 	%f166, %f116, %f119, %f103;
	fma.rn.f32 	%f165, %f116, %f120, %f104;
	fma.rn.f32 	%f164, %f116, %f121, %f105;
	fma.rn.f32 	%f163, %f116, %f122, %f106;
	fma.rn.f32 	%f171, %f117, %f119, %f107;
	fma.rn.f32 	%f172, %f117, %f120, %f108;
	fma.rn.f32 	%f173, %f117, %f121, %f109;
	fma.rn.f32 	%f174, %f117, %f122, %f110;
	fma.rn.f32 	%f175, %f118, %f119, %f111;
	fma.rn.f32 	%f176, %f118, %f120, %f112;
	fma.rn.f32 	%f177, %f118, %f121, %f113;
	fma.rn.f32 	%f178, %f118, %f122, %f114;
	add.s32 	%r88, %r88, 512;
	add.s32 	%r87, %r87, 512;
	add.s32 	%r86, %r86, 8;
	setp.ne.s32 	%p26, %r88, 4352;
	@%p26 bra 	$L__BB2_19;
	barrier.sync 	0;
	add.s32 	%r85, %r85, 1;
	add.s32 	%r72, %r40, 15;
	shr.u32 	%r73, %r72, 4;
	setp.eq.s32 	%p27, %r85, %r73;
	@%p27 bra 	$L__BB2_21;
	bra.uni 	$L__BB2_2;
$L__BB2_21:
	shl.b32 	%r74, %r2, 2;
	mov.u32 	%r75, %ctaid.y;
	shl.b32 	%r76, %r75, 6;
	add.s32 	%r12, %r76, %r74;
	shl.b32 	%r77, %r1, 2;
	mov.u32 	%r78, %ctaid.x;
	shl.b32 	%r79, %r78, 6;
	add.s32 	%r80, %r79, %r77;
	setp.lt.s32 	%p28, %r12, %r38;
	mul.lo.s32 	%r14, %r12, %r39;
	setp.lt.s32 	%p29, %r80, %r39;
	and.pred  	%p30, %p28, %p29;
	@%p30 bra 	$L__BB2_22;
	bra.uni 	$L__BB2_23;
$L__BB2_22:
	add.s32 	%r81, %r80, %r14;
	mul.wide.s32 	%rd27, %r81, 4;
	add.s64 	%rd28, %rd3, %rd27;
	st.global.f32 	[%rd28], %f170;
$L__BB2_23:
	setp.ge.s32 	%p31, %r12, %r38;
	add.s32 	%r29, %r80, 1;
	setp.ge.s32 	%p32, %r29, %r39;
	cvt.s64.s32 	%rd29, %r14;
	cvt.s64.s32 	%rd5, %r80;
	add.s64 	%rd30, %rd5, %rd29;
	shl.b64 	%rd31, %rd30, 2;
	add.s64 	%rd6, %rd3, %rd31;
	or.pred  	%p33, %p31, %p32;
	@%p33 bra 	$L__BB2_25;
	st.global.f32 	[%rd6+4], %f169;
$L__BB2_25:
	setp.ge.s32 	%p34, %r12, %r38;
	add.s32 	%r30, %r80, 2;
	setp.ge.s32 	%p35, %r30, %r39;
	or.pred  	%p36, %p34, %p35;
	@%p36 bra 	$L__BB2_27;
	st.global.f32 	[%rd6+8], %f168;
$L__BB2_27:
	setp.ge.s32 	%p37, %r12, %r38;
	add.s32 	%r31, %r80, 3;
	setp.ge.s32 	%p38, %r31, %r39;
	or.pred  	%p39, %p37, %p38;
	@%p39 bra 	$L__BB2_29;
	st.global.f32 	[%rd6+12], %f167;
$L__BB2_29:
	setp.ge.s32 	%p40, %r80, %r39;
	add.s32 	%r32, %r12, 1;
	setp.ge.s32 	%p41, %r32, %r38;
	add.s32 	%r33, %r14, %r39;
	or.pred  	%p42, %p41, %p40;
	@%p42 bra 	$L__BB2_31;
	add.s32 	%r82, %r80, %r33;
	mul.wide.s32 	%rd32, %r82, 4;
	add.s64 	%rd33, %rd3, %rd32;
	st.global.f32 	[%rd33], %f166;
$L__BB2_31:
	setp.ge.s32 	%p43, %r32, %r38;
	setp.ge.s32 	%p44, %r29, %r39;
	cvt.s64.s32 	%rd34, %r33;
	add.s64 	%rd35, %rd5, %rd34;
	shl.b64 	%rd36, %rd35, 2;
	add.s64 	%rd7, %rd3, %rd36;
	or.pred  	%p45, %p43, %p44;
	@%p45 bra 	$L__BB2_33;
	st.global.f32 	[%rd7+4], %f165;
$L__BB2_33:
	setp.ge.s32 	%p46, %r32, %r38;
	setp.ge.s32 	%p47, %r30, %r39;
	or.pred  	%p48, %p46, %p47;
	@%p48 bra 	$L__BB2_35;
	st.global.f32 	[%rd7+8], %f164;
$L__BB2_35:
	setp.ge.s32 	%p49, %r32, %r38;
	setp.ge.s32 	%p50, %r31, %r39;
	or.pred  	%p51, %p49, %p50;
	@%p51 bra 	$L__BB2_37;
	st.global.f32 	[%rd7+12], %f163;
$L__BB2_37:
	setp.ge.s32 	%p52, %r80, %r39;
	add.s32 	%r34, %r12, 2;
	setp.ge.s32 	%p53, %r34, %r38;
	add.s32 	%r35, %r33, %r39;
	or.pred  	%p54, %p53, %p52;
	@%p54 bra 	$L__BB2_39;
	add.s32 	%r83, %r80, %r35;
	mul.wide.s32 	%rd37, %r83, 4;
	add.s64 	%rd38, %rd3, %rd37;
	st.global.f32 	[%rd38], %f171;
$L__BB2_39:
	setp.ge.s32 	%p55, %r34, %r38;
	setp.ge.s32 	%p56, %r29, %r39;
	cvt.s64.s32 	%rd39, %r35;
	add.s64 	%rd40, %rd5, %rd39;
	shl.b64 	%rd41, %rd40, 2;
	add.s64 	%rd8, %rd3, %rd41;
	or.pred  	%p57, %p55, %p56;
	@%p57 bra 	$L__BB2_41;
	st.global.f32 	[%rd8+4], %f172;
$L__BB2_41:
	setp.ge.s32 	%p58, %r34, %r38;
	setp.ge.s32 	%p59, %r30, %r39;
	or.pred  	%p60, %p58, %p59;
	@%p60 bra 	$L__BB2_43;
	st.global.f32 	[%rd8+8], %f173;
$L__BB2_43:
	setp.ge.s32 	%p61, %r34, %r38;
	setp.ge.s32 	%p62, %r31, %r39;
	or.pred  	%p63, %p61, %p62;
	@%p63 bra 	$L__BB2_45;
	st.global.f32 	[%rd8+12], %f174;
$L__BB2_45:
	setp.ge.s32 	%p64, %r80, %r39;
	add.s32 	%r36, %r12, 3;
	setp.ge.s32 	%p65, %r36, %r38;
	add.s32 	%r37, %r35, %r39;
	or.pred  	%p66, %p65, %p64;
	@%p66 bra 	$L__BB2_47;
	add.s32 	%r84, %r80, %r37;
	mul.wide.s32 	%rd42, %r84, 4;
	add.s64 	%rd43, %rd3, %rd42;
	st.global.f32 	[%rd43], %f175;
$L__BB2_47:
	setp.ge.s32 	%p67, %r36, %r38;
	setp.ge.s32 	%p68, %r29, %r39;
	cvt.s64.s32 	%rd44, %r37;
	add.s64 	%rd45, %rd5, %rd44;
	shl.b64 	%rd46, %rd45, 2;
	add.s64 	%rd9, %rd3, %rd46;
	or.pred  	%p69, %p67, %p68;
	@%p69 bra 	$L__BB2_49;
	st.global.f32 	[%rd9+4], %f176;
$L__BB2_49:
	setp.ge.s32 	%p70, %r36, %r38;
	setp.ge.s32 	%p71, %r30, %r39;
	or.pred  	%p72, %p70, %p71;
	@%p72 bra 	$L__BB2_51;
	st.global.f32 	[%rd9+8], %f177;
$L__BB2_51:
	setp.ge.s32 	%p73, %r36, %r38;
	setp.ge.s32 	%p74, %r31, %r39;
	or.pred  	%p75, %p73, %p74;
	@%p75 bra 	$L__BB2_53;
	st.global.f32 	[%rd9+12], %f178;
$L__BB2_53:
	ret;

}


// ===== COMPILED SASS (sm_100) =====

	.target	sm_100

	.elftype	@"ET_EXEC"


//--------------------- .note.nv.tkinfo           --------------------------
	.section	.note.nv.tkinfo,"",@"SHT_NOTE"
	.sectionflags	@"SHF_NOTE_NV_TKINFO"
	.tkinfo
        /*0018*/ 	.word	0x00000002
        /*0030*/ 	.string	""
        /*0030*/ 	.string	"ptxas"
        /*0030*/ 	.string	"Cuda compilation tools, release 13.0, V13.0.88"
        /*0030*/ 	.string	"Build cuda_13.0.r13.0/compiler.36424714_0"
        /*0030*/ 	.string	"-arch sm_100 -m 64 "



//--------------------- .note.nv.cuinfo           --------------------------
	.section	.note.nv.cuinfo,"",@"SHT_NOTE"
	.sectionflags	@"SHF_NOTE_NV_CUINFO"
        /*0018*/ 	.short	0x0002
        /*001a*/ 	.short	0x0064
        /*001c*/ 	.short	0x0082
	.zero		2


//--------------------- .nv.info                  --------------------------
	.section	.nv.info,"",@"SHT_CUDA_INFO"
	.align	4


	//----- nvinfo : EIATTR_REGCOUNT
	.align		4
        /*0000*/ 	.byte	0x04, 0x2f
        /*0002*/ 	.short	(.L_11 - .L_10)
	.align		4
.L_10:
        /*0004*/ 	.word	index@(_Z15matmalGPU_naivePfS_S_iii)
        /*0008*/ 	.word	0x00000020


	//----- nvinfo : EIATTR_FRAME_SIZE
	.align		4
.L_11:
        /*000c*/ 	.byte	0x04, 0x11
        /*000e*/ 	.short	(.L_13 - .L_12)
	.align		4
.L_12:
        /*0010*/ 	.word	index@(_Z15matmalGPU_naivePfS_S_iii)
        /*0014*/ 	.word	0x00000000


	//----- nvinfo : EIATTR_REGCOUNT
	.align		4
.L_13:
        /*0018*/ 	.byte	0x04, 0x2f
        /*001a*/ 	.short	(.L_15 - .L_14)
	.align		4
.L_14:
        /*001c*/ 	.word	index@(_Z15matmalGPU_tiledPfS_S_iii)
        /*0020*/ 	.word	0x00000020


	//----- nvinfo : EIATTR_FRAME_SIZE
	.align		4
.L_15:
        /*0024*/ 	.byte	0x04, 0x11
        /*0026*/ 	.short	(.L_17 - .L_16)
	.align		4
.L_16:
        /*0028*/ 	.word	index@(_Z15matmalGPU_tiledPfS_S_iii)
        /*002c*/ 	.word	0x00000000


	//----- nvinfo : EIATTR_REGCOUNT
	.align		4
.L_17:
        /*0030*/ 	.byte	0x04, 0x2f
        /*0032*/ 	.short	(.L_19 - .L_18)
	.align		4
.L_18:
        /*0034*/ 	.word	index@(_Z16matmalGPU_tiled4PfS_S_iii)
        /*0038*/ 	.word	0x0000003c


	//----- nvinfo : EIATTR_FRAME_SIZE
	.align		4
.L_19:
        /*003c*/ 	.byte	0x04, 0x11
        /*003e*/ 	.short	(.L_21 - .L_20)
	.align		4
.L_20:
        /*0040*/ 	.word	index@(_Z16matmalGPU_tiled4PfS_S_iii)
        /*0044*/ 	.word	0x00000000


	//----- nvinfo : EIATTR_MIN_STACK_SIZE
	.align		4
.L_21:
        /*0048*/ 	.byte	0x04, 0x12
        /*004a*/ 	.short	(.L_23 - .L_22)
	.align		4
.L_22:
        /*004c*/ 	.word	index@(_Z16matmalGPU_tiled4PfS_S_iii)
        /*0050*/ 	.word	0x00000000


	//----- nvinfo : EIATTR_MIN_STACK_SIZE
	.align		4
.L_23:
        /*0054*/ 	.byte	0x04, 0x12
        /*0056*/ 	.short	(.L_25 - .L_24)
	.align		4
.L_24:
        /*0058*/ 	.word	index@(_Z15matmalGPU_tiledPfS_S_iii)
        /*005c*/ 	.word	0x00000000


	//----- nvinfo : EIATTR_MIN_STACK_SIZE
	.align		4
.L_25:
        /*0060*/ 	.byte	0x04, 0x12
        /*0062*/ 	.short	(.L_27 - .L_26)
	.align		4
.L_26:
        /*0064*/ 	.word	index@(_Z15matmalGPU_naivePfS_S_iii)
        /*0068*/ 	.word	0x00000000
.L_27:


//--------------------- .nv.compat                --------------------------
	.section	.nv.compat,"",@"SHT_CUDA_COMPAT_INFO"
	.align	4
        /*0000*/ 	.byte	0x02, 0x09, 0x00, 0x00, 0x02, 0x02, 0x01, 0x00, 0x02, 0x05, 0x05, 0x00, 0x03, 0x07, 0x01, 0x01
        /*0010*/ 	.byte	0x02, 0x03, 0x00, 0x00, 0x02, 0x06, 0x01, 0x00, 0x04, 0x0b, 0x08, 0x00, 0x09, 0x00, 0x00, 0x00
        /*0020*/ 	.byte	0x00, 0x00, 0x00, 0x00


//--------------------- .nv.info._Z16matmalGPU_tiled4PfS_S_iii --------------------------
	.section	.nv.info._Z16matmalGPU_tiled4PfS_S_iii,"",@"SHT_CUDA_INFO"
	.sectionflags	@""
	.align	4


	//----- nvinfo : EIATTR_CUDA_API_VERSION
	.align		4
        /*0000*/ 	.byte	0x04, 0x37
        /*0002*/ 	.short	(.L_29 - .L_28)
.L_28:
        /*0004*/ 	.word	0x00000082


	//----- nvinfo : EIATTR_KPARAM_INFO
	.align		4
.L_29:
        /*0008*/ 	.byte	0x04, 0x17
        /*000a*/ 	.short	(.L_31 - .L_30)
.L_30:
        /*000c*/ 	.word	0x00000000
        /*0010*/ 	.short	0x0005
        /*0012*/ 	.short	0x0020
        /*0014*/ 	.byte	0x00, 0xf0, 0x11, 0x00


	//----- nvinfo : EIATTR_KPARAM_INFO
	.align		4
.L_31:
        /*0018*/ 	.byte	0x04, 0x17
        /*001a*/ 	.short	(.L_33 - .L_32)
.L_32:
        /*001c*/ 	.word	0x00000000
        /*0020*/ 	.short	0x0004
        /*0022*/ 	.short	0x001c
        /*0024*/ 	.byte	0x00, 0xf0, 0x11, 0x00


	//----- nvinfo : EIATTR_KPARAM_INFO
	.align		4
.L_33:
        /*0028*/ 	.byte	0x04, 0x17
        /*002a*/ 	.short	(.L_35 - .L_34)
.L_34:
        /*002c*/ 	.word	0x00000000
        /*0030*/ 	.short	0x0003
        /*0032*/ 	.short	0x0018
        /*0034*/ 	.byte	0x00, 0xf0, 0x11, 0x00


	//----- nvinfo : EIATTR_KPARAM_INFO
	.align		4
.L_35:
        /*0038*/ 	.byte	0x04, 0x17
        /*003a*/ 	.short	(.L_37 - .L_36)
.L_36:
        /*003c*/ 	.word	0x00000000
        /*0040*/ 	.short	0x0002
        /*0042*/ 	.short	0x0010
        /*0044*/ 	.byte	0x00, 0xf5, 0x21, 0x00


	//----- nvinfo : EIATTR_KPARAM_INFO
	.align		4
.L_37:
        /*0048*/ 	.byte	0x04, 0x17
        /*004a*/ 	.short	(.L_39 - .L_38)
.L_38:
        /*004c*/ 	.word	0x00000000
        /*0050*/ 	.short	0x0001
        /*0052*/ 	.short	0x0008
        /*0054*/ 	.byte	0x00, 0xf5, 0x21, 0x00


	//----- nvinfo : EIATTR_KPARAM_INFO
	.align		4
.L_39:
        /*0058*/ 	.byte	0x04, 0x17
        /*005a*/ 	.short	(.L_41 - .L_40)
.L_40:
        /*005c*/ 	.word	0x00000000
        /*0060*/ 	.short	0x0000
        /*0062*/ 	.short	0x0000
        /*0064*/ 	.byte	0x00, 0xf5, 0x21, 0x00


	//----- nvinfo : EIATTR_SPARSE_MMA_MASK
	.align		4
.L_41:
        /*0068*/ 	.byte	0x03, 0x50
        /*006a*/ 	.short	0x0000


	//----- nvinfo : EIATTR_MAXREG_COUNT
	.align		4
        /*006c*/ 	.byte	0x03, 0x1b
        /*006e*/ 	.short	0x00ff


	//----- nvinfo : EIATTR_NUM_BARRIERS
	.align		4
        /*0070*/ 	.byte	0x02, 0x4c
        /*0072*/ 	.byte	0x01
	.zero		1


	//----- nvinfo : EIATTR_MERCURY_ISA_VERSION
	.align		4
        /*0074*/ 	.byte	0x03, 0x5f
        /*0076*/ 	.short	0x0101


	//----- nvinfo : EIATTR_COOP_GROUP_MASK_REGIDS
	.align		4
        /*0078*/ 	.byte	0x04, 0x29
        /*007a*/ 	.short	(.L_43 - .L_42)


	//   ....[0]....
.L_42:
        /*007c*/ 	.word	0xffffffff


	//   ....[1]....
        /*0080*/ 	.word	0xffffffff


	//----- nvinfo : EIATTR_COOP_GROUP_INSTR_OFFSETS
	.align		4
.L_43:
        /*0084*/ 	.byte	0x04, 0x28
        /*0086*/ 	.short	(.L_45 - .L_44)


	//   ....[0]....
.L_44:
        /*0088*/ 	.word	0x00000700


	//   ....[1]....
        /*008c*/ 	.word	0x00001080


	//----- nvinfo : EIATTR_VRC_CTA_INIT_COUNT
	.align		4
.L_45:
        /*0090*/ 	.byte	0x02, 0x4a
	.zero		1
	.zero		1


	//----- nvinfo : EIATTR_EXIT_INSTR_OFFSETS
	.align		4
        /*0094*/ 	.byte	0x04, 0x1c
        /*0096*/ 	.short	(.L_47 - .L_46)


	//   ....[0]....
.L_46:
        /*0098*/ 	.word	0x000015f0


	//   ....[1]....
        /*009c*/ 	.word	0x00001610


	//----- nvinfo : EIATTR_CBANK_PARAM_SIZE
	.align		4
.L_47:
        /*00a0*/ 	.byte	0x03, 0x19
        /*00a2*/ 	.short	0x0024


	//----- nvinfo : EIATTR_PARAM_CBANK
	.align		4
        /*00a4*/ 	.byte	0x04, 0x0a
        /*00a6*/ 	.short	(.L_49 - .L_48)
	.align		4
.L_48:
        /*00a8*/ 	.word	index@(.nv.constant0._Z16matmalGPU_tiled4PfS_S_iii)
        /*00ac*/ 	.short	0x0380
        /*00ae*/ 	.short	0x0024


	//----- nvinfo : EIATTR_SW_WAR
	.align		4
.L_49:
        /*00b0*/ 	.byte	0x04, 0x36
        /*00b2*/ 	.short	(.L_51 - .L_50)
.L_50:
        /*00b4*/ 	.word	0x00000008
.L_51:


//--------------------- .nv.info._Z15matmalGPU_tiledPfS_S_iii --------------------------
	.section	.nv.info._Z15matmalGPU_tiledPfS_S_iii,"",@"SHT_CUDA_INFO"
	.sectionflags	@""
	.align	4


	//----- nvinfo : EIATTR_CUDA_API_VERSION
	.align		4
        /*0000*/ 	.byte	0x04, 0x37
        /*0002*/ 	.short	(.L_53 - .L_52)
.L_52:
        /*0004*/ 	.word	0x00000082


	//----- nvinfo : EIATTR_KPARAM_INFO
	.align		4
.L_53:
        /*0008*/ 	.byte	0x04, 0x17
        /*000a*/ 	.short	(.L_55 - .L_54)
.L_54:
        /*000c*/ 	.word	0x00000000
        /*0010*/ 	.short	0x0005
        /*0012*/ 	.short	0x0020
        /*0014*/ 	.byte	0x00, 0xf0, 0x11, 0x00


	//----- nvinfo : EIATTR_KPARAM_INFO
	.align		4
.L_55:
        /*0018*/ 	.byte	0x04, 0x17
        /*001a*/ 	.short	(.L_57 - .L_56)
.L_56:
        /*001c*/ 	.word	0x00000000
        /*0020*/ 	.short	0x0004
        /*0022*/ 	.short	0x001c
        /*0024*/ 	.byte	0x00, 0xf0, 0x11, 0x00


	//----- nvinfo : EIATTR_KPARAM_INFO
	.align		4
.L_57:
        /*0028*/ 	.byte	0x04, 0x17
        /*002a*/ 	.short	(.L_59 - .L_58)
.L_58:
        /*002c*/ 	.word	0x00000000
        /*0030*/ 	.short	0x0003
        /*0032*/ 	.short	0x0018
        /*0034*/ 	.byte	0x00, 0xf0, 0x11, 0x00


	//----- nvinfo : EIATTR_KPARAM_INFO
	.align		4
.L_59:
        /*0038*/ 	.byte	0x04, 0x17
        /*003a*/ 	.short	(.L_61 - .L_60)
.L_60:
        /*003c*/ 	.word	0x00000000
        /*0040*/ 	.short	0x0002
        /*0042*/ 	.short	0x0010
        /*0044*/ 	.byte	0x00, 0xf5, 0x21, 0x00


	//----- nvinfo : EIATTR_KPARAM_INFO
	.align		4
.L_61:
        /*0048*/ 	.byte	0x04, 0x17
        /*004a*/ 	.short	(.L_63 - .L_62)
.L_62:
        /*004c*/ 	.word	0x00000000
        /*0050*/ 	.short	0x0001
        /*0052*/ 	.short	0x0008
        /*0054*/ 	.byte	0x00, 0xf5, 0x21, 0x00


	//----- nvinfo : EIATTR_KPARAM_INFO
	.align		4
.L_63:
        /*0058*/ 	.byte	0x04, 0x17
        /*005a*/ 	.short	(.L_65 - .L_64)
.L_64:
        /*005c*/ 	.word	0x00000000
        /*0060*/ 	.short	0x0000
        /*0062*/ 	.short	0x0000
        /*0064*/ 	.byte	0x00, 0xf5, 0x21, 0x00


	//----- nvinfo : EIATTR_SPARSE_MMA_MASK
	.align		4
.L_65:
        /*0068*/ 	.byte	0x03, 0x50
        /*006a*/ 	.short	0x0000


	//----- nvinfo : EIATTR_MAXREG_COUNT
	.align		4
        /*006c*/ 	.byte	0x03, 0x1b
        /*006e*/ 	.short	0x00ff


	//----- nvinfo : EIATTR_NUM_BARRIERS
	.align		4
        /*0070*/ 	.byte	0x02, 0x4c
        /*0072*/ 	.byte	0x01
	.zero		1


	//----- nvinfo : EIATTR_MERCURY_ISA_VERSION
	.align		4
        /*0074*/ 	.byte	0x03, 0x5f
        /*0076*/ 	.short	0x0101


	//----- nvinfo : EIATTR_VRC_CTA_INIT_COUNT
	.align		4
        /*0078*/ 	.byte	0x02, 0x4a
	.zero		1
	.zero		1


	//----- nvinfo : EIATTR_EXIT_INSTR_OFFSETS
	.align		4
        /*007c*/ 	.byte	0x04, 0x1c
        /*007e*/ 	.short	(.L_67 - .L_66)


	//   ....[0]....
.L_66:
        /*0080*/ 	.word	0x000005f0


	//   ....[1]....
        /*0084*/ 	.word	0x00000640


	//----- nvinfo : EIATTR_CBANK_PARAM_SIZE
	.align		4
.L_67:
        /*0088*/ 	.byte	0x03, 0x19
        /*008a*/ 	.short	0x0024


	//----- nvinfo : EIATTR_PARAM_CBANK
	.align		4
        /*008c*/ 	.byte	0x04, 0x0a
        /*008e*/ 	.short	(.L_69 - .L_68)
	.align		4
.L_68:
        /*0090*/ 	.word	index@(.nv.constant0._Z15matmalGPU_tiledPfS_S_iii)
        /*0094*/ 	.short	0x0380
        /*0096*/ 	.short	0x0024


	//----- nvinfo : EIATTR_SW_WAR
	.align		4
.L_69:
        /*0098*/ 	.byte	0x04, 0x36
        /*009a*/ 	.short	(.L_71 - .L_70)
.L_70:
        /*009c*/ 	.word	0x00000008
.L_71:


//--------------------- .nv.info._Z15matmalGPU_naivePfS_S_iii --------------------------
	.section	.nv.info._Z15matmalGPU_naivePfS_S_iii,"",@"SHT_CUDA_INFO"
	.sectionflags	@""
	.align	4


	//----- nvinfo : EIATTR_CUDA_API_VERSION
	.align		4
        /*0000*/ 	.byte	0x04, 0x37
        /*0002*/ 	.short	(.L_73 - .L_72)
.L_72:
        /*0004*/ 	.word	0x00000082


	//----- nvinfo : EIATTR_KPARAM_INFO
	.align		4
.L_73:
        /*0008*/ 	.byte	0x04, 0x17
        /*000a*/ 	.short	(.L_75 - .L_74)
.L_74:
        /*000c*/ 	.word	0x00000000
        /*0010*/ 	.short	0x0005
        /*0012*/ 	.short	0x0020
        /*0014*/ 	.byte	0x00, 0xf0, 0x11, 0x00


	//----- nvinfo : EIATTR_KPARAM_INFO
	.align		4
.L_75:
        /*0018*/ 	.byte	0x04, 0x17
        /*001a*/ 	.short	(.L_77 - .L_76)
.L_76:
        /*001c*/ 	.word	0x00000000
        /*0020*/ 	.short	0x0004
        /*0022*/ 	.short	0x001c
        /*0024*/ 	.byte	0x00, 0xf0, 0x11, 0x00


	//----- nvinfo : EIATTR_KPARAM_INFO
	.align		4
.L_77:
        /*0028*/ 	.byte	0x04, 0x17
        /*002a*/ 	.short	(.L_79 - .L_78)
.L_78:
        /*002c*/ 	.word	0x00000000
        /*0030*/ 	.short	0x0003
        /*0032*/ 	.short	0x0018
        /*0034*/ 	.byte	0x00, 0xf0, 0x11, 0x00


	//----- nvinfo : EIATTR_KPARAM_INFO
	.align		4
.L_79:
        /*0038*/ 	.byte	0x04, 0x17
        /*003a*/ 	.short	(.L_81 - .L_80)
.L_80:
        /*003c*/ 	.word	0x00000000
        /*0040*/ 	.short	0x0002
        /*0042*/ 	.short	0x0010
        /*0044*/ 	.byte	0x00, 0xf5, 0x21, 0x00


	//----- nvinfo : EIATTR_KPARAM_INFO
	.align		4
.L_81:
        /*0048*/ 	.byte	0x04, 0x17
        /*004a*/ 	.short	(.L_83 - .L_82)
.L_82:
        /*004c*/ 	.word	0x00000000
        /*0050*/ 	.short	0x0001
        /*0052*/ 	.short	0x0008
        /*0054*/ 	.byte	0x00, 0xf5, 0x21, 0x00


	//----- nvinfo : EIATTR_KPARAM_INFO
	.align		4
.L_83:
        /*0058*/ 	.byte	0x04, 0x17
        /*005a*/ 	.short	(.L_85 - .L_84)
.L_84:
        /*005c*/ 	.word	0x00000000
        /*0060*/ 	.short	0x0000
        /*0062*/ 	.short	0x0000
        /*0064*/ 	.byte	0x00, 0xf5, 0x21, 0x00


	//----- nvinfo : EIATTR_SPARSE_MMA_MASK
	.align		4
.L_85:
        /*0068*/ 	.byte	0x03, 0x50
        /*006a*/ 	.short	0x0000


	//----- nvinfo : EIATTR_MAXREG_COUNT
	.align		4
        /*006c*/ 	.byte	0x03, 0x1b
        /*006e*/ 	.short	0x00ff


	//----- nvinfo : EIATTR_MERCURY_ISA_VERSION
	.align		4
        /*0070*/ 	.byte	0x03, 0x5f
        /*0072*/ 	.short	0x0101


	//----- nvinfo : EIATTR_VRC_CTA_INIT_COUNT
	.align		4
        /*0074*/ 	.byte	0x02, 0x4a
	.zero		1
	.zero		1


	//----- nvinfo : EIATTR_EXIT_INSTR_OFFSETS
	.align		4
        /*0078*/ 	.byte	0x04, 0x1c
        /*007a*/ 	.short	(.L_87 - .L_86)


	//   ....[0]....
.L_86:
        /*007c*/ 	.word	0x000000c0


	//   ....[1]....
        /*0080*/ 	.word	0x000008e0


	//----- nvinfo : EIATTR_CBANK_PARAM_SIZE
	.align		4
.L_87:
        /*0084*/ 	.byte	0x03, 0x19
        /*0086*/ 	.short	0x0024


	//----- nvinfo : EIATTR_PARAM_CBANK
	.align		4
        /*0088*/ 	.byte	0x04, 0x0a
        /*008a*/ 	.short	(.L_89 - .L_88)
	.align		4
.L_88:
        /*008c*/ 	.word	index@(.nv.constant0._Z15matmalGPU_naivePfS_S_iii)
        /*0090*/ 	.short	0x0380
        /*0092*/ 	.short	0x0024


	//----- nvinfo : EIATTR_SW_WAR
	.align		4
.L_89:
        /*0094*/ 	.byte	0x04, 0x36
        /*0096*/ 	.short	(.L_91 - .L_90)
.L_90:
        /*0098*/ 	.word	0x00000008
.L_91:


//--------------------- .nv.callgraph             --------------------------
	.section	.nv.callgraph,"",@"SHT_CUDA_CALLGRAPH"
	.align	4
	.sectionentsize	8
	.align		4
        /*0000*/ 	.word	0x00000000
	.align		4
        /*0004*/ 	.word	0xffffffff
	.align		4
        /*0008*/ 	.word	0x00000000
	.align		4
        /*000c*/ 	.word	0xfffffffe
	.align		4
        /*0010*/ 	.word	0x00000000
	.align		4
        /*0014*/ 	.word	0xfffffffd
	.align		4
        /*0018*/ 	.word	0x00000000
	.align		4
        /*001c*/ 	.word	0xfffffffc


//--------------------- .nv.constant4             --------------------------
	.section	.nv.constant4,"a",@progbits
	.align	8
	.align		8
.nv.constant4:
        /*0000*/ 	.dword	_ZN34_INTERNAL_73f15aed_4_k_cu_b4bc84444cuda3std3__436_GLOBAL__N__73f15aed_4_k_cu_b4bc84446ignoreE
	.align		8
        /*0008*/ 	.dword	_ZN34_INTERNAL_73f15aed_4_k_cu_b4bc84444cuda3std3__45__cpo5beginE
	.align		8
        /*0010*/ 	.dword	_ZN34_INTERNAL_73f15aed_4_k_cu_b4bc84444cuda3std3__45__cpo3endE
	.align		8
        /*0018*/ 	.dword	_ZN34_INTERNAL_73f15aed_4_k_cu_b4bc84444cuda3std3__45__cpo6cbeginE
	.align		8
        /*0020*/ 	.dword	_ZN34_INTERNAL_73f15aed_4_k_cu_b4bc84444cuda3std3__45__cpo4cendE
	.align		8
        /*0028*/ 	.dword	_ZN34_INTERNAL_73f15aed_4_k_cu_b4bc84444cuda3std3__419piecewise_constructE
	.align		8
        /*0030*/ 	.dword	_ZN34_INTERNAL_73f15aed_4_k_cu_b4bc84444cuda3std3__48in_placeE
	.align		8
        /*0038*/ 	.dword	_ZN34_INTERNAL_73f15aed_4_k_cu_b4bc84444cuda3std6ranges3__45__cpo4swapE
	.align		8
        /*0040*/ 	.dword	_ZN34_INTERNAL_73f15aed_4_k_cu_b4bc84444cuda3std6ranges3__45__cpo9iter_moveE
	.align		8
        /*0048*/ 	.dword	_ZN34_INTERNAL_73f15aed_4_k_cu_b4bc84444cuda3std6ranges3__45__cpo7advanceE


//--------------------- .text._Z16matmalGPU_tiled4PfS_S_iii --------------------------
	.section	.text._Z16matmalGPU_tiled4PfS_S_iii,"ax",@progbits
	.align	128
        .global         _Z16matmalGPU_tiled4PfS_S_iii
        .type           _Z16matmalGPU_tiled4PfS_S_iii,@function
        .size           _Z16matmalGPU_tiled4PfS_S_iii,(.L_x_12 - _Z16matmalGPU_tiled4PfS_S_iii)
        .other          _Z16matmalGPU_tiled4PfS_S_iii,@"STO_CUDA_ENTRY STV_DEFAULT"
_Z16matmalGPU_tiled4PfS_S_iii:
.text._Z16matmalGPU_tiled4PfS_S_iii:
[----:B------:R-:W-:Y:S08]  /*0000*/  LDC R1, c[0x0][0x37c] ;  /* 0x0000df00ff017b82 */ /* 0x000ff00000000800 */
[----:B------:R-:W0:Y:S01]  /*0010*/  LDC R7, c[0x0][0x3a0] ;  /* 0x0000e800ff077b82 */ /* 0x000e220000000800 */
[----:B------:R-:W1:Y:S01]  /*0020*/  S2R R0, SR_TID.X ;  /* 0x0000000000007919 */ /* 0x000e620000002100 */
[----:B------:R-:W2:Y:S01]  /*0030*/  LDCU.64 UR8, c[0x0][0x358] ;  /* 0x00006b00ff0877ac */ /* 0x000ea20008000a00 */
[----:B------:R-:W-:Y:S01]  /*0040*/  HFMA2 R53, -RZ, RZ, 0, 0 ;  /* 0x00000000ff357431 */ /* 0x000fe200000001ff */
[----:B------:R-:W-:Y:S01]  /*0050*/  CS2R R26, SRZ ;  /* 0x00000000001a7805 */ /* 0x000fe2000001ff00 */
[----:B------:R-:W3:Y:S01]  /*0060*/  S2R R2, SR_TID.Y ;  /* 0x0000000000027919 */ /* 0x000ee20000002200 */
[----:B------:R-:W-:-:S02]  /*0070*/  CS2R R24, SRZ ;  /* 0x0000000000187805 */ /* 0x000fc4000001ff00 */
[----:B------:R-:W-:Y:S02]  /*0080*/  CS2R R48, SRZ ;  /* 0x0000000000307805 */ /* 0x000fe4000001ff00 */
[----:B------:R-:W-:Y:S02]  /*0090*/  CS2R R44, SRZ ;  /* 0x00000000002c7805 */ /* 0x000fe4000001ff00 */
[----:B------:R-:W-:Y:S02]  /*00a0*/  CS2R R46, SRZ ;  /* 0x00000000002e7805 */ /* 0x000fe4000001ff00 */
[----:B------:R-:W-:Y:S02]  /*00b0*/  CS2R R38, SRZ ;  /* 0x0000000000267805 */ /* 0x000fe4000001ff00 */
[----:B------:R-:W-:Y:S02]  /*00c0*/  CS2R R36, SRZ ;  /* 0x0000000000247805 */ /* 0x000fe4000001ff00 */
[----:B------:R-:W-:-:S02]  /*00d0*/  MOV R50, RZ ;  /* 0x000000ff00327202 */ /* 0x000fc40000000f00 */
[----:B0-----:R-:W-:-:S13]  /*00e0*/  ISETP.GE.AND P0, PT, R7, 0x1, PT ;  /* 0x000000010700780c */ /* 0x001fda0003f06270 */
[----:B-123--:R-:W-:Y:S05]  /*00f0*/  @!P0 BRA `(.L_x_0) ;  /* 0x0000000c00f08947 */ /* 0x00efea0003800000 */
[----:B------:R-:W0:Y:S01]  /*0100*/  S2R R3, SR_CTAID.Y ;  /* 0x0000000000037919 */ /* 0x000e220000002600 */
[----:B------:R-:W1:Y:S01]  /*0110*/  S2UR UR6, SR_CgaCtaId ;  /* 0x00000000000679c3 */ /* 0x000e620000008800 */
[----:B------:R-:W-:Y:S01]  /*0120*/  UMOV UR4, 0x400 ;  /* 0x0000040000047882 */ /* 0x000fe20000000000 */
[----:B------:R-:W-:Y:S01]  /*0130*/  MOV R5, RZ ;  /* 0x000000ff00057202 */ /* 0x000fe20000000f00 */
[----:B------:R-:W2:Y:S01]  /*0140*/  S2R R42, SR_CTAID.X ;  /* 0x00000000002a7919 */ /* 0x000ea20000002500 */
[----:B------:R-:W-:Y:S01]  /*0150*/  UIADD3 UR5, UPT, UPT, UR4, 0x1000, URZ ;  /* 0x0000100004057890 */ /* 0x000fe2000fffe0ff */
[----:B------:R-:W-:Y:S01]  /*0160*/  MOV R26, RZ ;  /* 0x000000ff001a7202 */ /* 0x000fe20000000f00 */
[----:B-1----:R-:W-:Y:S02]  /*0170*/  ULEA UR4, UR6, UR4, 0x18 ;  /* 0x0000000406047291 */ /* 0x002fe4000f8ec0ff */
[----:B------:R-:W-:Y:S01]  /*0180*/  ULEA UR5, UR6, UR5, 0x18 ;  /* 0x0000000506057291 */ /* 0x000fe2000f8ec0ff */
[----:B0-----:R-:W-:-:S02]  /*0190*/  LEA R43, R3, R2, 0x4 ;  /* 0x00000002032b7211 */ /* 0x001fc400078e20ff */
[----:B------:R-:W-:Y:S02]  /*01a0*/  SHF.L.U32 R3, R0, 0x2, RZ ;  /* 0x0000000200037819 */ /* 0x000fe400000006ff */
[----:B------:R-:W-:Y:S02]  /*01b0*/  SHF.L.U32 R43, R43, 0x2, RZ ;  /* 0x000000022b2b7819 */ /* 0x000fe400000006ff */
[----:B--2---:R-:W-:Y:S02]  /*01c0*/  LEA R42, R42, R3, 0x6 ;  /* 0x000000032a2a7211 */ /* 0x004fe400078e30ff */
[----:B------:R-:W-:Y:S01]  /*01d0*/  IADD3 R41, PT, PT, R3, UR4, RZ ;  /* 0x0000000403297c10 */ /* 0x000fe2000fffe0ff */
[----:B------:R-:W-:Y:S01]  /*01e0*/  IMAD R40, R43, R7, R7 ;  /* 0x000000072b287224 */ /* 0x000fe200078e0207 */
[C---:B------:R-:W-:Y:S02]  /*01f0*/  LEA R3, R2.reuse, UR5, 0x8 ;  /* 0x0000000502037c11 */ /* 0x040fe4000f8e40ff */
[----:B------:R-:W-:-:S02]  /*0200*/  LEA R41, R2, R41, 0x8 ;  /* 0x0000002902297211 */ /* 0x000fc400078e40ff */
[----:B------:R-:W-:Y:S02]  /*0210*/  IADD3 R7, PT, PT, R40, R7, RZ ;  /* 0x0000000728077210 */ /* 0x000fe40007ffe0ff */
[----:B------:R-:W-:-:S07]  /*0220*/  LEA R6, R0, R3, 0x4 ;  /* 0x0000000300067211 */ /* 0x000fce00078e20ff */
.L_x_2:
[----:B------:R-:W0:Y:S01]  /*0230*/  LDCU UR4, c[0x0][0x3a0] ;  /* 0x00007400ff0477ac */ /* 0x000e220008000800 */
[----:B------:R-:W-:Y:S01]  /*0240*/  LEA R22, R5, R0, 0x4 ;  /* 0x0000000005167211 */ /* 0x000fe200078e20ff */
[----:B------:R-:W-:Y:S01]  /*0250*/  HFMA2 R4, -RZ, RZ, 0, 0 ;  /* 0x00000000ff047431 */ /* 0x000fe200000001ff */
[----:B------:R-:W-:Y:S01]  /*0260*/  IADD3 R3, PT, PT, R43, 0x1, RZ ;  /* 0x000000012b037810 */ /* 0x000fe20007ffe0ff */
[----:B------:R-:W1:Y:S01]  /*0270*/  LDCU UR5, c[0x0][0x398] ;  /* 0x00007300ff0577ac */ /* 0x000e620008000800 */
[----:B------:R-:W-:Y:S01]  /*0280*/  LEA R21, R5, R2, 0x4 ;  /* 0x0000000205157211 */ /* 0x000fe200078e20ff */
[----:B------:R-:W2:Y:S01]  /*0290*/  LDCU UR6, c[0x0][0x39c] ;  /* 0x00007380ff0677ac */ /* 0x000ea20008000800 */
[----:B------:R-:W3:Y:S01]  /*02a0*/  LDCU.64 UR10, c[0x0][0x388] ;  /* 0x00007100ff0a77ac */ /* 0x000ee20008000a00 */
[----:B0-----:R-:W-:Y:S02]  /*02b0*/  ISETP.GE.AND P0, PT, R22, UR4, PT ;  /* 0x0000000416007c0c */ /* 0x001fe4000bf06270 */
[----:B------:R-:W-:-:S02]  /*02c0*/  ISETP.GE.AND P1, PT, R21, UR4, PT ;  /* 0x0000000415007c0c */ /* 0x000fc4000bf26270 */
[----:B-1----:R-:W-:Y:S02]  /*02d0*/  ISETP.GE.OR P2, PT, R43, UR5, P0 ;  /* 0x000000052b007c0c */ /* 0x002fe40008746670 */
[----:B------:R-:W-:Y:S02]  /*02e0*/  ISETP.GE.OR P6, PT, R3, UR5, P0 ;  /* 0x0000000503007c0c */ /* 0x000fe400087c6670 */
[----:B------:R-:W-:Y:S02]  /*02f0*/  IADD3 R3, PT, PT, R43, 0x2, RZ ;  /* 0x000000022b037810 */ /* 0x000fe40007ffe0ff */
[----:B--2---:R-:W-:Y:S02]  /*0300*/  ISETP.GE.OR P4, PT, R42, UR6, P1 ;  /* 0x000000062a007c0c */ /* 0x004fe40008f86670 */
[----:B------:R-:W-:Y:S02]  /*0310*/  ISETP.GE.OR P5, PT, R3, UR5, P0 ;  /* 0x0000000503007c0c */ /* 0x000fe400087a6670 */
[----:B------:R-:W-:-:S03]  /*0320*/  IADD3 R3, PT, PT, R43, 0x3, RZ ;  /* 0x000000032b037810 */ /* 0x000fc60007ffe0ff */
[----:B------:R-:W0:Y:S01]  /*0330*/  @!P2 LDC.64 R16, c[0x0][0x380] ;  /* 0x0000e000ff10ab82 */ /* 0x000e220000000a00 */
[----:B------:R-:W-:Y:S01]  /*0340*/  ISETP.GE.OR P0, PT, R3, UR5, P0 ;  /* 0x0000000503007c0c */ /* 0x000fe20008706670 */
[----:B------:R-:W-:Y:S01]  /*0350*/  @!P2 IMAD R3, R43, UR4, R22 ;  /* 0x000000042b03ac24 */ /* 0x000fe2000f8e0216 */
[----:B------:R-:W-:-:S05]  /*0360*/  @!P6 IADD3 R19, PT, PT, R40, R22, RZ ;  /* 0x000000162813e210 */ /* 0x000fca0007ffe0ff */
[----:B------:R-:W1:Y:S08]  /*0370*/  @!P6 LDC.64 R12, c[0x0][0x380] ;  /* 0x0000e000ff0ceb82 */ /* 0x000e700000000a00 */
[----:B------:R-:W2:Y:S08]  /*0380*/  @!P0 LDC.64 R8, c[0x0][0x380] ;  /* 0x0000e000ff088b82 */ /* 0x000eb00000000a00 */
[----:B------:R-:W4:Y:S01]  /*0390*/  @!P5 LDC.64 R10, c[0x0][0x380] ;  /* 0x0000e000ff0adb82 */ /* 0x000f220000000a00 */
[----:B0-----:R-:W-:Y:S01]  /*03a0*/  @!P2 IMAD.WIDE.U32 R16, R3, 0x4, R16 ;  /* 0x000000040310a825 */ /* 0x001fe200078e0010 */
[----:B------:R-:W-:-:S02]  /*03b0*/  IADD3 R3, PT, PT, R42, 0x1, RZ ;  /* 0x000000012a037810 */ /* 0x000fc40007ffe0ff */
[----:B------:R-:W-:Y:S02]  /*03c0*/  MOV R20, RZ ;  /* 0x000000ff00147202 */ /* 0x000fe40000000f00 */
[----:B------:R-:W-:Y:S01]  /*03d0*/  ISETP.GE.OR P3, PT, R3, UR6, P1 ;  /* 0x0000000603007c0c */ /* 0x000fe20008f66670 */
[----:B------:R-:W-:Y:S01]  /*03e0*/  IMAD R29, R21, UR6, RZ ;  /* 0x00000006151d7c24 */ /* 0x000fe2000f8e02ff */
[----:B------:R-:W0:Y:S01]  /*03f0*/  @!P4 LDC.64 R14, c[0x0][0x388] ;  /* 0x0000e200ff0ecb82 */ /* 0x000e220000000a00 */
[C---:B------:R-:W-:Y:S01]  /*0400*/  IADD3 R3, PT, PT, R42.reuse, 0x2, RZ ;  /* 0x000000022a037810 */ /* 0x040fe20007ffe0ff */
[----:B-1----:R-:W-:Y:S01]  /*0410*/  @!P6 IMAD.WIDE.U32 R18, R19, 0x4, R12 ;  /* 0x000000041312e825 */ /* 0x002fe200078e000c */
[----:B------:R1:W5:Y:S01]  /*0420*/  @!P2 LDG.E R4, desc[UR8][R16.64] ;  /* 0x000000081004a981 */ /* 0x000362000c1e1900 */
[----:B------:R-:W-:Y:S02]  /*0430*/  IADD3 R12, PT, PT, R42, 0x3, RZ ;  /* 0x000000032a0c7810 */ /* 0x000fe40007ffe0ff */
[----:B------:R-:W-:Y:S01]  /*0440*/  ISETP.GE.OR P2, PT, R3, UR6, P1 ;  /* 0x0000000603007c0c */ /* 0x000fe20008f46670 */
[----:B------:R3:W5:Y:S01]  /*0450*/  @!P6 LDG.E R20, desc[UR8][R18.64] ;  /* 0x000000081214e981 */ /* 0x000762000c1e1900 */
[----:B------:R-:W-:-:S02]  /*0460*/  @!P0 IADD3 R3, PT, PT, R22, UR4, R7 ;  /* 0x0000000416038c10 */ /* 0x000fc4000fffe007 */
[----:B------:R-:W-:Y:S02]  /*0470*/  @!P5 IADD3 R13, PT, PT, R7, R22, RZ ;  /* 0x00000016070dd210 */ /* 0x000fe40007ffe0ff */
[----:B------:R-:W-:Y:S02]  /*0480*/  SHF.R.S32.HI R21, RZ, 0x1f, R29 ;  /* 0x0000001fff157819 */ /* 0x000fe4000001141d */
[-C--:B------:R-:W-:Y:S02]  /*0490*/  IADD3 R23, P6, PT, R42, R29.reuse, RZ ;  /* 0x0000001d2a177210 */ /* 0x080fe40007fde0ff */
[----:B------:R-:W-:Y:S01]  /*04a0*/  ISETP.GE.OR P1, PT, R12, UR6, P1 ;  /* 0x000000060c007c0c */ /* 0x000fe20008f26670 */
[----:B-1----:R-:W-:Y:S01]  /*04b0*/  HFMA2 R16, -RZ, RZ, 0, 0 ;  /* 0x00000000ff107431 */ /* 0x002fe200000001ff */
[C---:B------:R-:W-:Y:S01]  /*04c0*/  @!P4 IADD3 R17, PT, PT, R42.reuse, R29, RZ ;  /* 0x0000001d2a11c210 */ /* 0x040fe20007ffe0ff */
[----:B--2---:R-:W-:Y:S01]  /*04d0*/  @!P0 IMAD.WIDE.U32 R8, R3, 0x4, R8 ;  /* 0x0000000403088825 */ /* 0x004fe200078e0008 */
[----:B------:R-:W-:-:S03]  /*04e0*/  LEA.HI.X.SX32 R28, R42, R21, 0x1, P6 ;  /* 0x000000152a1c7211 */ /* 0x000fc600030f0eff */
[----:B------:R-:W-:Y:S02]  /*04f0*/  HFMA2 R3, -RZ, RZ, 0, 0 ;  /* 0x00000000ff037431 */ /* 0x000fe400000001ff */
[----:B----4-:R-:W-:-:S04]  /*0500*/  @!P5 IMAD.WIDE.U32 R12, R13, 0x4, R10 ;  /* 0x000000040d0cd825 */ /* 0x010fc800078e000a */
[----:B---3--:R-:W-:Y:S01]  /*0510*/  HFMA2 R19, -RZ, RZ, 0, 0 ;  /* 0x00000000ff137431 */ /* 0x008fe200000001ff */
[----:B------:R-:W-:Y:S02]  /*0520*/  LEA R10, P6, R23, UR10, 0x2 ;  /* 0x0000000a170a7c11 */ /* 0x000fe4000f8c10ff */
[----:B------:R-:W-:Y:S01]  /*0530*/  MOV R22, RZ ;  /* 0x000000ff00167202 */ /* 0x000fe20000000f00 */
[----:B0-----:R-:W-:Y:S01]  /*0540*/  @!P4 IMAD.WIDE R14, R17, 0x4, R14 ;  /* 0x00000004110ec825 */ /* 0x001fe200078e020e */
[----:B------:R-:W-:Y:S01]  /*0550*/  MOV R17, RZ ;  /* 0x000000ff00117202 */ /* 0x000fe20000000f00 */
[----:B------:R-:W2:Y:S01]  /*0560*/  @!P5 LDG.E R16, desc[UR8][R12.64] ;  /* 0x000000080c10d981 */ /* 0x000ea2000c1e1900 */
[----:B------:R-:W-:Y:S02]  /*0570*/  MOV R21, RZ ;  /* 0x000000ff00157202 */ /* 0x000fe40000000f00 */
[----:B------:R-:W-:Y:S01]  /*0580*/  LEA.HI.X R11, R23, UR11, R28, 0x2, P6 ;  /* 0x0000000b170b7c11 */ /* 0x000fe2000b0f141c */
[----:B------:R0:W3:Y:S04]  /*0590*/  @!P0 LDG.E R22, desc[UR8][R8.64] ;  /* 0x0000000808168981 */ /* 0x0000e8000c1e1900 */
[----:B------:R-:W4:Y:S04]  /*05a0*/  @!P4 LDG.E R3, desc[UR8][R14.64] ;  /* 0x000000080e03c981 */ /* 0x000f28000c1e1900 */
[----:B------:R-:W4:Y:S04]  /*05b0*/  @!P3 LDG.E R17, desc[UR8][R10.64+0x4] ;  /* 0x000004080a11b981 */ /* 0x000f28000c1e1900 */
[----:B------:R-:W4:Y:S04]  /*05c0*/  @!P2 LDG.E R19, desc[UR8][R10.64+0x8] ;  /* 0x000008080a13a981 */ /* 0x000f28000c1e1900 */
[----:B------:R-:W4:Y:S01]  /*05d0*/  @!P1 LDG.E R21, desc[UR8][R10.64+0xc] ;  /* 0x00000c080a159981 */ /* 0x000f22000c1e1900 */
[----:B------:R-:W1:Y:S01]  /*05e0*/  S2UR UR7, SR_CgaCtaId ;  /* 0x00000000000779c3 */ /* 0x000e620000008800 */
[----:B------:R-:W-:-:S02]  /*05f0*/  UMOV UR5, 0x400 ;  /* 0x0000040000057882 */ /* 0x000fc40000000000 */
[----:B------:R-:W-:Y:S02]  /*0600*/  UIADD3 UR6, UPT, UPT, UR5, 0x1000, URZ ;  /* 0x0000100005067890 */ /* 0x000fe4000fffe0ff */
[----:B-1----:R-:W-:Y:S02]  /*0610*/  ULEA UR5, UR7, UR5, 0x18 ;  /* 0x0000000507057291 */ /* 0x002fe4000f8ec0ff */
[----:B------:R-:W-:-:S04]  /*0620*/  ULEA UR6, UR7, UR6, 0x18 ;  /* 0x0000000607067291 */ /* 0x000fc8000f8ec0ff */
[----:B0-----:R-:W-:Y:S01]  /*0630*/  LEA R8, R2, UR5, 0x8 ;  /* 0x0000000502087c11 */ /* 0x001fe2000f8e40ff */
[----:B------:R-:W-:Y:S01]  /*0640*/  UMOV UR5, 0x100 ;  /* 0x0000010000057882 */ /* 0x000fe20000000000 */
[----:B-----5:R0:W-:Y:S04]  /*0650*/  STS [R41], R4 ;  /* 0x0000000429007388 */ /* 0x0201e80000000800 */
[----:B------:R-:W-:Y:S04]  /*0660*/  STS [R41+0x40], R20 ;  /* 0x0000401429007388 */ /* 0x000fe80000000800 */
[----:B--2---:R-:W-:Y:S04]  /*0670*/  STS [R41+0x80], R16 ;  /* 0x0000801029007388 */ /* 0x004fe80000000800 */
[----:B---3--:R-:W-:Y:S04]  /*0680*/  STS [R41+0xc0], R22 ;  /* 0x0000c01629007388 */ /* 0x008fe80000000800 */
[----:B----4-:R1:W-:Y:S04]  /*0690*/  STS [R6], R3 ;  /* 0x0000000306007388 */ /* 0x0103e80000000800 */
[----:B------:R2:W-:Y:S04]  /*06a0*/  STS [R6+0x4], R17 ;  /* 0x0000041106007388 */ /* 0x0005e80000000800 */
[----:B------:R2:W-:Y:S04]  /*06b0*/  STS [R6+0x8], R19 ;  /* 0x0000081306007388 */ /* 0x0005e80000000800 */
[----:B------:R2:W-:Y:S01]  /*06c0*/  STS [R6+0xc], R21 ;  /* 0x00000c1506007388 */ /* 0x0005e20000000800 */
[----:B0-----:R-:W-:-:S02]  /*06d0*/  LEA R4, R0, UR6, 0x4 ;  /* 0x0000000600047c11 */ /* 0x001fc4000f8e20ff */
[----:B-1----:R-:W-:Y:S02]  /*06e0*/  IADD3 R3, PT, PT, R8, 0x80, RZ ;  /* 0x0000008008037810 */ /* 0x002fe40007ffe0ff */
[----:B------:R-:W-:Y:S01]  /*06f0*/  IADD3 R4, PT, PT, R4, 0x100, RZ ;  /* 0x0000010004047810 */ /* 0x000fe20007ffe0ff */
[----:B------:R-:W-:Y:S06]  /*0700*/  BAR.SYNC.DEFER_BLOCKING 0x0 ;  /* 0x0000000000007b1d */ /* 0x000fec0000010000 */
.L_x_1:
[----:B------:R-:W-:Y:S01]  /*0710*/  LDS.128 R8, [R3+-0x80] ;  /* 0xffff800003087984 */ /* 0x000fe20000000c00 */
[----:B------:R-:W-:-:S03]  /*0720*/  UIADD3 UR5, UPT, UPT, UR5, 0x800, URZ ;  /* 0x0000080005057890 */ /* 0x000fc6000fffe0ff */
[----:B------:R-:W0:Y:S01]  /*0730*/  LDS.128 R28, [R4+-0x100] ;  /* 0xffff0000041c7984 */ /* 0x000e220000000c00 */
[----:B------:R-:W-:-:S03]  /*0740*/  UISETP.NE.AND UP0, UPT, UR5, 0x1100, UPT ;  /* 0x000011000500788c */ /* 0x000fc6000bf05270 */
[----:B------:R-:W1:Y:S04]  /*0750*/  LDS.128 R12, [R3+-0x40] ;  /* 0xffffc000030c7984 */ /* 0x000e680000000c00 */
[----:B--2---:R-:W2:Y:S04]  /*0760*/  LDS.128 R16, [R3] ;  /* 0x0000000003107984 */ /* 0x004ea80000000c00 */
[----:B------:R-:W3:Y:S04]  /*0770*/  LDS.128 R20, [R3+0x40] ;  /* 0x0000400003147984 */ /* 0x000ee80000000c00 */
[----:B------:R-:W4:Y:S01]  /*0780*/  LDS.128 R32, [R4] ;  /* 0x0000000004207984 */ /* 0x000f220000000c00 */
[C---:B0-----:R-:W-:Y:S01]  /*0790*/  FFMA R47, R8.reuse, R28, R47 ;  /* 0x0000001c082f7223 */ /* 0x041fe2000000002f */
[C---:B------:R-:W-:Y:S01]  /*07a0*/  FFMA R44, R8.reuse, R29, R44 ;  /* 0x0000001d082c7223 */ /* 0x040fe2000000002c */
[C---:B------:R-:W-:Y:S01]  /*07b0*/  FFMA R49, R8.reuse, R30, R49 ;  /* 0x0000001e08317223 */ /* 0x040fe20000000031 */
[----:B------:R-:W-:Y:S01]  /*07c0*/  FFMA R48, R8, R31, R48 ;  /* 0x0000001f08307223 */ /* 0x000fe20000000030 */
[C---:B-1----:R-:W-:Y:S01]  /*07d0*/  FFMA R52, R12.reuse, R28, R27 ;  /* 0x0000001c0c347223 */ /* 0x042fe2000000001b */
[C---:B------:R-:W-:Y:S01]  /*07e0*/  FFMA R8, R12.reuse, R29, R24 ;  /* 0x0000001d0c087223 */ /* 0x040fe20000000018 */
[C---:B------:R-:W-:Y:S01]  /*07f0*/  FFMA R51, R12.reuse, R30, R25 ;  /* 0x0000001e0c337223 */ /* 0x040fe20000000019 */
[----:B------:R-:W-:Y:S01]  /*0800*/  FFMA R12, R12, R31, R26 ;  /* 0x0000001f0c0c7223 */ /* 0x000fe2000000001a */
[C---:B--2---:R-:W-:Y:S01]  /*0810*/  FFMA R39, R16.reuse, R28, R39 ;  /* 0x0000001c10277223 */ /* 0x044fe20000000027 */
[----:B------:R-:W0:Y:S01]  /*0820*/  LDS.128 R24, [R4+0x100] ;  /* 0x0001000004187984 */ /* 0x000e220000000c00 */
[CC--:B------:R-:W-:Y:S01]  /*0830*/  FFMA R36, R16.reuse, R29.reuse, R36 ;  /* 0x0000001d10247223 */ /* 0x0c0fe20000000024 */
[----:B------:R-:W-:Y:S01]  /*0840*/  FFMA R37, R16, R30, R37 ;  /* 0x0000001e10257223 */ /* 0x000fe20000000025 */
[C---:B---3--:R-:W-:Y:S01]  /*0850*/  FFMA R53, R20.reuse, R28, R53 ;  /* 0x0000001c14357223 */ /* 0x048fe20000000035 */
[C---:B------:R-:W-:Y:S01]  /*0860*/  FFMA R50, R20.reuse, R29, R50 ;  /* 0x0000001d14327223 */ /* 0x040fe20000000032 */
[----:B------:R-:W-:Y:S01]  /*0870*/  FFMA R45, R20, R30, R45 ;  /* 0x0000001e142d7223 */ /* 0x000fe2000000002d */
[-C--:B------:R-:W-:Y:S01]  /*0880*/  FFMA R16, R16, R31.reuse, R38 ;  /* 0x0000001f10107223 */ /* 0x080fe20000000026 */
[----:B------:R-:W-:Y:S01]  /*0890*/  FFMA R20, R20, R31, R46 ;  /* 0x0000001f14147223 */ /* 0x000fe2000000002e */
[C---:B----4-:R-:W-:Y:S01]  /*08a0*/  FFMA R47, R32.reuse, R9, R47 ;  /* 0x00000009202f7223 */ /* 0x050fe2000000002f */
[----:B------:R-:W1:Y:S01]  /*08b0*/  LDS.128 R28, [R4+0x200] ;  /* 0x00020000041c7984 */ /* 0x000e620000000c00 */
[C---:B------:R-:W-:Y:S01]  /*08c0*/  FFMA R44, R9.reuse, R33, R44 ;  /* 0x00000021092c7223 */ /* 0x040fe2000000002c */
[CC--:B------:R-:W-:Y:S01]  /*08d0*/  FFMA R49, R9.reuse, R34.reuse, R49 ;  /* 0x0000002209317223 */ /* 0x0c0fe20000000031 */
[----:B------:R-:W-:Y:S01]  /*08e0*/  FFMA R48, R9, R35, R48 ;  /* 0x0000002309307223 */ /* 0x000fe20000000030 */
[C---:B------:R-:W-:Y:S01]  /*08f0*/  FFMA R52, R32.reuse, R13, R52 ;  /* 0x0000000d20347223 */ /* 0x040fe20000000034 */
[C---:B------:R-:W-:Y:S01]  /*0900*/  FFMA R8, R13.reuse, R33, R8 ;  /* 0x000000210d087223 */ /* 0x040fe20000000008 */
[CC--:B------:R-:W-:Y:S01]  /*0910*/  FFMA R51, R13.reuse, R34.reuse, R51 ;  /* 0x000000220d337223 */ /* 0x0c0fe20000000033 */
[----:B------:R-:W-:Y:S01]  /*0920*/  FFMA R12, R13, R35, R12 ;  /* 0x000000230d0c7223 */ /* 0x000fe2000000000c */
[C---:B------:R-:W-:Y:S01]  /*0930*/  FFMA R39, R32.reuse, R17, R39 ;  /* 0x0000001120277223 */ /* 0x040fe20000000027 */
[C---:B------:R-:W-:Y:S01]  /*0940*/  FFMA R9, R17.reuse, R33, R36 ;  /* 0x0000002111097223 */ /* 0x040fe20000000024 */
[CC--:B------:R-:W-:Y:S01]  /*0950*/  FFMA R13, R17.reuse, R34.reuse, R37 ;  /* 0x00000022110d7223 */ /* 0x0c0fe20000000025 */
[----:B------:R-:W-:Y:S01]  /*0960*/  FFMA R16, R17, R35, R16 ;  /* 0x0000002311107223 */ /* 0x000fe20000000010 */
[----:B------:R-:W-:Y:S01]  /*0970*/  FFMA R53, R32, R21, R53 ;  /* 0x0000001520357223 */ /* 0x000fe20000000035 */
[C---:B------:R-:W-:Y:S01]  /*0980*/  FFMA R17, R21.reuse, R33, R50 ;  /* 0x0000002115117223 */ /* 0x040fe20000000032 */
[C---:B------:R-:W-:Y:S01]  /*0990*/  FFMA R45, R21.reuse, R34, R45 ;  /* 0x00000022152d7223 */ /* 0x040fe2000000002d */
[----:B------:R-:W-:-:S02]  /*09a0*/  FFMA R20, R21, R35, R20 ;  /* 0x0000002315147223 */ /* 0x000fc40000000014 */
[----:B------:R-:W-:Y:S01]  /*09b0*/  LDS.128 R32, [R3+-0x70] ;  /* 0xffff900003207984 */ /* 0x000fe20000000c00 */
[----:B0-----:R-:W-:Y:S01]  /*09c0*/  FFMA R47, R24, R10, R47 ;  /* 0x0000000a182f7223 */ /* 0x001fe2000000002f */
[C---:B------:R-:W-:Y:S01]  /*09d0*/  FFMA R44, R10.reuse, R25, R44 ;  /* 0x000000190a2c7223 */ /* 0x040fe2000000002c */
[C---:B------:R-:W-:Y:S01]  /*09e0*/  FFMA R49, R10.reuse, R26, R49 ;  /* 0x0000001a0a317223 */ /* 0x040fe20000000031 */
[----:B------:R-:W-:Y:S01]  /*09f0*/  FFMA R48, R10, R27, R48 ;  /* 0x0000001b0a307223 */ /* 0x000fe20000000030 */
[----:B------:R-:W-:Y:S01]  /*0a00*/  FFMA R21, R24, R14, R52 ;  /* 0x0000000e18157223 */ /* 0x000fe20000000034 */
        /* <DEDUP_REMOVED lines=11> */
[----:B------:R-:W0:Y:S01]  /*0ac0*/  LDS.128 R36, [R4+0x300] ;  /* 0x0003000004247984 */ /* 0x000e220000000c00 */
[C---:B-1----:R-:W-:Y:S01]  /*0ad0*/  FFMA R47, R28.reuse, R11, R47 ;  /* 0x0000000b1c2f7223 */ /* 0x042fe2000000002f */
[C---:B------:R-:W-:Y:S01]  /*0ae0*/  FFMA R44, R11.reuse, R29, R44 ;  /* 0x0000001d0b2c7223 */ /* 0x040fe2000000002c */
[CC--:B------:R-:W-:Y:S01]  /*0af0*/  FFMA R49, R11.reuse, R30.reuse, R49 ;  /* 0x0000001e0b317223 */ /* 0x0c0fe20000000031 */
[----:B------:R-:W-:Y:S01]  /*0b00*/  FFMA R48, R11, R31, R48 ;  /* 0x0000001f0b307223 */ /* 0x000fe20000000030 */
[C---:B------:R-:W-:Y:S01]  /*0b10*/  FFMA R22, R15.reuse, R29, R8 ;  /* 0x0000001d0f167223 */ /* 0x040fe20000000008 */
[-C--:B------:R-:W-:Y:S01]  /*0b20*/  FFMA R46, R15, R30.reuse, R10 ;  /* 0x0000001e0f2e7223 */ /* 0x080fe2000000000a */
[C---:B------:R-:W-:Y:S01]  /*0b30*/  FFMA R21, R28.reuse, R15, R21 ;  /* 0x0000000f1c157223 */ /* 0x040fe20000000015 */
[----:B------:R-:W1:Y:S01]  /*0b40*/  LDS.128 R8, [R3+-0x30] ;  /* 0xffffd00003087984 */ /* 0x000e620000000c00 */
[C---:B------:R-:W-:Y:S01]  /*0b50*/  FFMA R51, R28.reuse, R19, R51 ;  /* 0x000000131c337223 */ /* 0x040fe20000000033 */
[----:B------:R-:W-:Y:S01]  /*0b60*/  FFMA R53, R28, R23, R53 ;  /* 0x000000171c357223 */ /* 0x000fe20000000035 */
[C---:B------:R-:W-:Y:S01]  /*0b70*/  FFMA R52, R19.reuse, R29, R12 ;  /* 0x0000001d13347223 */ /* 0x040fe2000000000c */
[CC--:B------:R-:W-:Y:S01]  /*0b80*/  FFMA R54, R19.reuse, R30.reuse, R13 ;  /* 0x0000001e13367223 */ /* 0x0c0fe2000000000d */
[----:B------:R-:W-:Y:S01]  /*0b90*/  FFMA R56, R19, R31, R18 ;  /* 0x0000001f13387223 */ /* 0x000fe20000000012 */
[----:B------:R-:W-:Y:S01]  /*0ba0*/  FFMA R28, R23, R29, R16 ;  /* 0x0000001d171c7223 */ /* 0x000fe20000000010 */
[-C--:B------:R-:W-:Y:S01]  /*0bb0*/  FFMA R50, R15, R31.reuse, R14 ;  /* 0x0000001f0f327223 */ /* 0x080fe2000000000e */
[----:B------:R-:W2:Y:S01]  /*0bc0*/  LDS.128 R16, [R3+0x50] ;  /* 0x0000500003107984 */ /* 0x000ea20000000c00 */
[C---:B------:R-:W-:Y:S01]  /*0bd0*/  FFMA R45, R23.reuse, R30, R45 ;  /* 0x0000001e172d7223 */ /* 0x040fe2000000002d */
[----:B------:R-:W-:-:S02]  /*0be0*/  FFMA R30, R23, R31, R20 ;  /* 0x0000001f171e7223 */ /* 0x000fc40000000014 */
[----:B------:R3:W4:Y:S04]  /*0bf0*/  LDS.128 R12, [R3+0x10] ;  /* 0x00001000030c7984 */ /* 0x0007280000000c00 */
[----:B------:R-:W5:Y:S01]  /*0c00*/  LDS.128 R24, [R4+0x400] ;  /* 0x0004000004187984 */ /* 0x000f620000000c00 */
[----:B---3--:R-:W-:Y:S01]  /*0c10*/  IADD3 R3, PT, PT, R3, 0x20, RZ ;  /* 0x0000002003037810 */ /* 0x008fe20007ffe0ff */
        /* <DEDUP_REMOVED lines=8> */
[----:B------:R-:W0:Y:S01]  /*0ca0*/  LDS.128 R20, [R4+0x500] ;  /* 0x0005000004147984 */ /* 0x000e220000000c00 */
[C---:B--2---:R-:W-:Y:S01]  /*0cb0*/  FFMA R53, R16.reuse, R36, R53 ;  /* 0x0000002410357223 */ /* 0x044fe20000000035 */
[C---:B------:R-:W-:Y:S01]  /*0cc0*/  FFMA R8, R16.reuse, R37, R28 ;  /* 0x0000002510087223 */ /* 0x040fe2000000001c */
[C---:B------:R-:W-:Y:S01]  /*0cd0*/  FFMA R45, R16.reuse, R38, R45 ;  /* 0x00000026102d7223 */ /* 0x040fe2000000002d */
[-C--:B------:R-:W-:Y:S01]  /*0ce0*/  FFMA R16, R16, R39.reuse, R30 ;  /* 0x0000002710107223 */ /* 0x080fe2000000001e */
[C---:B----4-:R-:W-:Y:S01]  /*0cf0*/  FFMA R56, R12.reuse, R39, R56 ;  /* 0x000000270c387223 */ /* 0x050fe20000000038 */
[C---:B------:R-:W-:Y:S01]  /*0d00*/  FFMA R52, R12.reuse, R37, R52 ;  /* 0x000000250c347223 */ /* 0x040fe20000000034 */
[C---:B------:R-:W-:Y:S01]  /*0d10*/  FFMA R51, R12.reuse, R36, R51 ;  /* 0x000000240c337223 */ /* 0x040fe20000000033 */
[----:B------:R-:W-:Y:S01]  /*0d20*/  FFMA R57, R12, R38, R54 ;  /* 0x000000260c397223 */ /* 0x000fe20000000036 */
[CC--:B-----5:R-:W-:Y:S01]  /*0d30*/  FFMA R39, R33.reuse, R26.reuse, R29 ;  /* 0x0000001a21277223 */ /* 0x0e0fe2000000001d */
[C---:B------:R-:W-:Y:S01]  /*0d40*/  FFMA R47, R24.reuse, R33, R47 ;  /* 0x00000021182f7223 */ /* 0x040fe2000000002f */
[----:B------:R1:W2:Y:S01]  /*0d50*/  LDS.128 R28, [R4+0x600] ;  /* 0x00060000041c7984 */ /* 0x0002a20000000c00 */
[C---:B------:R-:W-:Y:S01]  /*0d60*/  FFMA R37, R33.reuse, R25, R44 ;  /* 0x0000001921257223 */ /* 0x040fe2000000002c */
        /* <DEDUP_REMOVED lines=12> */
[----:B------:R-:W-:Y:S01]  /*0e30*/  FFMA R16, R17, R27, R16 ;  /* 0x0000001b11107223 */ /* 0x000fe20000000010 */
[----:B-1----:R-:W-:Y:S01]  /*0e40*/  IADD3 R4, PT, PT, R4, 0x800, RZ ;  /* 0x0000080004047810 */ /* 0x002fe20007ffe0ff */
[----:B0-----:R-:W-:Y:S01]  /*0e50*/  FFMA R39, R34, R22, R39 ;  /* 0x0000001622277223 */ /* 0x001fe20000000027 */
[----:B------:R-:W-:Y:S01]  /*0e60*/  FFMA R50, R10, R23, R50 ;  /* 0x000000170a327223 */ /* 0x000fe20000000032 */
[----:B------:R-:W-:Y:S01]  /*0e70*/  FFMA R47, R20, R34, R47 ;  /* 0x00000022142f7223 */ /* 0x000fe2000000002f */
[C---:B------:R-:W-:Y:S01]  /*0e80*/  FFMA R44, R34.reuse, R21, R37 ;  /* 0x00000015222c7223 */ /* 0x040fe20000000025 */
[----:B------:R-:W-:Y:S01]  /*0e90*/  FFMA R48, R34, R23, R48 ;  /* 0x0000001722307223 */ /* 0x000fe20000000030 */
[----:B------:R-:W-:Y:S01]  /*0ea0*/  FFMA R27, R20, R10, R49 ;  /* 0x0000000a141b7223 */ /* 0x000fe20000000031 */
[CC--:B------:R-:W-:Y:S01]  /*0eb0*/  FFMA R24, R10.reuse, R21.reuse, R33 ;  /* 0x000000150a187223 */ /* 0x0c0fe20000000021 */
        /* <DEDUP_REMOVED lines=9> */
[-C--:B--2---:R-:W-:Y:S01]  /*0f50*/  FFMA R49, R35, R30.reuse, R39 ;  /* 0x0000001e23317223 */ /* 0x084fe20000000027 */
[----:B------:R-:W-:Y:S01]  /*0f60*/  FFMA R26, R11, R31, R50 ;  /* 0x0000001f0b1a7223 */ /* 0x000fe20000000032 */
[C---:B------:R-:W-:Y:S01]  /*0f70*/  FFMA R47, R28.reuse, R35, R47 ;  /* 0x000000231c2f7223 */ /* 0x040fe2000000002f */
[C---:B------:R-:W-:Y:S01]  /*0f80*/  FFMA R44, R35.reuse, R29, R44 ;  /* 0x0000001d232c7223 */ /* 0x040fe2000000002c */
[----:B------:R-:W-:Y:S01]  /*0f90*/  FFMA R48, R35, R31, R48 ;  /* 0x0000001f23307223 */ /* 0x000fe20000000030 */
[C---:B------:R-:W-:Y:S01]  /*0fa0*/  FFMA R27, R28.reuse, R11, R27 ;  /* 0x0000000b1c1b7223 */ /* 0x040fe2000000001b */
[C---:B------:R-:W-:Y:S01]  /*0fb0*/  FFMA R24, R11.reuse, R29, R24 ;  /* 0x0000001d0b187223 */ /* 0x040fe20000000018 */
[-C--:B------:R-:W-:Y:S01]  /*0fc0*/  FFMA R25, R11, R30.reuse, R55 ;  /* 0x0000001e0b197223 */ /* 0x080fe20000000037 */
        /* <DEDUP_REMOVED lines=8> */
[----:B------:R-:W-:Y:S06]  /*1050*/  BRA.U UP0, `(.L_x_1) ;  /* 0xfffffff500ac7547 */ /* 0x000fec000b83ffff */
[----:B------:R-:W-:Y:S01]  /*1060*/  UIADD3 UR4, UPT, UPT, UR4, 0xf, URZ ;  /* 0x0000000f04047890 */ /* 0x000fe2000fffe0ff */
[----:B------:R-:W-:Y:S01]  /*1070*/  IADD3 R5, PT, PT, R5, 0x1, RZ ;  /* 0x0000000105057810 */ /* 0x000fe20007ffe0ff */
[----:B------:R-:W-:Y:S02]  /*1080*/  BAR.SYNC.DEFER_BLOCKING 0x0 ;  /* 0x0000000000007b1d */ /* 0x000fe40000010000 */
[----:B------:R-:W-:-:S06]  /*1090*/  USHF.R.U32.HI UR4, URZ, 0x4, UR4 ;  /* 0x00000004ff047899 */ /* 0x000fcc0008011604 */
[----:B------:R-:W-:-:S13]  /*10a0*/  ISETP.NE.AND P0, PT, R5, UR4, PT ;  /* 0x0000000405007c0c */ /* 0x000fda000bf05270 */
[----:B------:R-:W-:Y:S05]  /*10b0*/  @P0 BRA `(.L_x_2) ;  /* 0xfffffff0005c0947 */ /* 0x000fea000383ffff */
.L_x_0:
[----:B------:R-:W0:Y:S01]  /*10c0*/  S2R R5, SR_CTAID.X ;  /* 0x0000000000057919 */ /* 0x000e220000002500 */
[----:B------:R-:W1:Y:S01]  /*10d0*/  LDCU.64 UR6, c[0x0][0x398] ;  /* 0x00007300ff0677ac */ /* 0x000e620008000a00 */
[----:B------:R-:W2:Y:S01]  /*10e0*/  S2R R3, SR_CTAID.Y ;  /* 0x0000000000037919 */ /* 0x000ea20000002600 */
[----:B------:R-:W3:Y:S01]  /*10f0*/  LDCU.64 UR4, c[0x0][0x390] ;  /* 0x00007200ff0477ac */ /* 0x000ee20008000a00 */
[----:B0-----:R-:W-:Y:S02]  /*1100*/  LEA R0, R5, R0, 0x4 ;  /* 0x0000000005007211 */ /* 0x001fe400078e20ff */
[----:B--2---:R-:W-:Y:S02]  /*1110*/  LEA R3, R3, R2, 0x4 ;  /* 0x0000000203037211 */ /* 0x004fe400078e20ff */
[----:B------:R-:W-:Y:S02]  /*1120*/  SHF.L.U32 R0, R0, 0x2, RZ ;  /* 0x0000000200007819 */ /* 0x000fe400000006ff */
[----:B------:R-:W-:-:S02]  /*1130*/  SHF.L.U32 R13, R3, 0x2, RZ ;  /* 0x00000002030d7819 */ /* 0x000fc400000006ff */
[C---:B-1----:R-:W-:Y:S02]  /*1140*/  ISETP.GE.AND P0, PT, R0.reuse, UR7, PT ;  /* 0x0000000700007c0c */ /* 0x042fe4000bf06270 */
[C---:B------:R-:W-:Y:S01]  /*1150*/  ISETP.GE.AND P1, PT, R0.reuse, UR7, PT ;  /* 0x0000000700007c0c */ /* 0x040fe2000bf26270 */
[C---:B------:R-:W-:Y:S01]  /*1160*/  IMAD R7, R13.reuse, UR7, RZ ;  /* 0x000000070d077c24 */ /* 0x040fe2000f8e02ff */
[C---:B------:R-:W-:Y:S02]  /*1170*/  ISETP.LT.AND P0, PT, R13.reuse, UR6, !P0 ;  /* 0x000000060d007c0c */ /* 0x040fe4000c701270 */
[----:B------:R-:W-:Y:S02]  /*1180*/  IADD3 R15, PT, PT, R13, 0x1, RZ ;  /* 0x000000010d0f7810 */ /* 0x000fe40007ffe0ff */
[----:B------:R-:W-:Y:S02]  /*1190*/  IADD3 R2, PT, PT, R0, 0x1, RZ ;  /* 0x0000000100027810 */ /* 0x000fe40007ffe0ff */
[----:B------:R-:W-:-:S02]  /*11a0*/  ISETP.GE.OR P4, PT, R15, UR6, P1 ;  /* 0x000000060f007c0c */ /* 0x000fc40008f86670 */
[----:B------:R-:W-:Y:S02]  /*11b0*/  ISETP.GE.AND P3, PT, R2, UR7, PT ;  /* 0x0000000702007c0c */ /* 0x000fe4000bf66270 */
[----:B------:R-:W-:Y:S02]  /*11c0*/  SHF.R.S32.HI R6, RZ, 0x1f, R0 ;  /* 0x0000001fff067819 */ /* 0x000fe40000011400 */
[C---:B------:R-:W-:Y:S01]  /*11d0*/  IADD3 R11, PT, PT, R0.reuse, 0x2, RZ ;  /* 0x00000002000b7810 */ /* 0x040fe20007ffe0ff */
[----:B------:R-:W0:Y:S01]  /*11e0*/  @P0 LDC.64 R8, c[0x0][0x390] ;  /* 0x0000e400ff080b82 */ /* 0x000e220000000a00 */
[----:B------:R-:W-:Y:S02]  /*11f0*/  @P0 IADD3 R3, PT, PT, R0, R7, RZ ;  /* 0x0000000700030210 */ /* 0x000fe40007ffe0ff */
[C---:B------:R-:W-:Y:S02]  /*1200*/  ISETP.GE.OR P6, PT, R13.reuse, UR6, P3 ;  /* 0x000000060d007c0c */ /* 0x040fe40009fc6670 */
[----:B------:R-:W-:-:S03]  /*1210*/  IADD3 R14, PT, PT, R13, 0x2, RZ ;  /* 0x000000020d0e7810 */ /* 0x000fc60007ffe0ff */
[----:B------:R-:W1:Y:S01]  /*1220*/  @!P4 LDC.64 R4, c[0x0][0x390] ;  /* 0x0000e400ff04cb82 */ /* 0x000e620000000a00 */
[----:B0-----:R-:W-:Y:S01]  /*1230*/  @P0 IMAD.WIDE R8, R3, 0x4, R8 ;  /* 0x0000000403080825 */ /* 0x001fe200078e0208 */
[----:B------:R-:W-:-:S04]  /*1240*/  IADD3 R3, P2, PT, R0, R7, RZ ;  /* 0x0000000700037210 */ /* 0x000fc80007f5e0ff */
[----:B------:R-:W-:Y:S01]  /*1250*/  LEA.HI.X.SX32 R10, R7, R6, 0x1, P2 ;  /* 0x00000006070a7211 */ /* 0x000fe200010f0eff */
[----:B------:R0:W-:Y:S01]  /*1260*/  @P0 STG.E desc[UR8][R8.64], R47 ;  /* 0x0000002f08000986 */ /* 0x0001e2000c101908 */
[----:B---3--:R-:W-:Y:S02]  /*1270*/  LEA R2, P5, R3, UR4, 0x2 ;  /* 0x0000000403027c11 */ /* 0x008fe4000f8a10ff */
[----:B------:R-:W-:Y:S02]  /*1280*/  ISETP.GE.AND P2, PT, R11, UR7, PT ;  /* 0x000000070b007c0c */ /* 0x000fe4000bf46270 */
[----:B------:R-:W-:Y:S02]  /*1290*/  IADD3 R11, PT, PT, R0, 0x3, RZ ;  /* 0x00000003000b7810 */ /* 0x000fe40007ffe0ff */
[----:B------:R-:W-:Y:S02]  /*12a0*/  LEA.HI.X R3, R3, UR5, R10, 0x2, P5 ;  /* 0x0000000503037c11 */ /* 0x000fe4000a8f140a */
[----:B------:R-:W-:-:S02]  /*12b0*/  ISETP.GE.OR P5, PT, R13, UR6, P2 ;  /* 0x000000060d007c0c */ /* 0x000fc400097a6670 */
[----:B------:R-:W-:Y:S01]  /*12c0*/  ISETP.GE.AND P0, PT, R11, UR7, PT ;  /* 0x000000070b007c0c */ /* 0x000fe2000bf06270 */
[----:B------:R-:W-:Y:S01]  /*12d0*/  @!P6 STG.E desc[UR8][R2.64+0x4], R44 ;  /* 0x0000042c0200e986 */ /* 0x000fe2000c101908 */
[----:B------:R-:W-:Y:S02]  /*12e0*/  IADD3 R7, PT, PT, R7, UR7, RZ ;  /* 0x0000000707077c10 */ /* 0x000fe4000fffe0ff */
[C---:B------:R-:W-:Y:S02]  /*12f0*/  ISETP.GE.OR P6, PT, R13.reuse, UR6, P0 ;  /* 0x000000060d007c0c */ /* 0x040fe400087c6670 */
[----:B------:R-:W-:Y:S02]  /*1300*/  @!P4 IADD3 R11, PT, PT, R0, R7, RZ ;  /* 0x00000007000bc210 */ /* 0x000fe40007ffe0ff */
[----:B------:R-:W-:-:S03]  /*1310*/  IADD3 R13, PT, PT, R13, 0x3, RZ ;  /* 0x000000030d0d7810 */ /* 0x000fc60007ffe0ff */
[----:B------:R-:W-:Y:S01]  /*1320*/  @!P5 STG.E desc[UR8][R2.64+0x8], R49 ;  /* 0x000008310200d986 */ /* 0x000fe2000c101908 */
[----:B------:R-:W-:Y:S01]  /*1330*/  ISETP.GE.OR P5, PT, R14, UR6, P1 ;  /* 0x000000060e007c0c */ /* 0x000fe20008fa6670 */
[----:B-1----:R-:W-:Y:S01]  /*1340*/  @!P4 IMAD.WIDE R4, R11, 0x4, R4 ;  /* 0x000000040b04c825 */ /* 0x002fe200078e0204 */
[----:B------:R-:W-:-:S03]  /*1350*/  ISETP.GE.OR P1, PT, R13, UR6, P1 ;  /* 0x000000060d007c0c */ /* 0x000fc60008f26670 */
[----:B------:R1:W-:Y:S01]  /*1360*/  @!P6 STG.E desc[UR8][R2.64+0xc], R48 ;  /* 0x00000c300200e986 */ /* 0x0003e2000c101908 */
[----:B0-----:R-:W-:-:S03]  /*1370*/  IADD3 R9, P6, PT, R0, R7, RZ ;  /* 0x0000000700097210 */ /* 0x001fc60007fde0ff */
[----:B------:R0:W-:Y:S01]  /*1380*/  @!P4 STG.E desc[UR8][R4.64], R27 ;  /* 0x0000001b0400c986 */ /* 0x0001e2000c101908 */
[----:B------:R-:W-:Y:S02]  /*1390*/  ISETP.GE.OR P4, PT, R15, UR6, P3 ;  /* 0x000000060f007c0c */ /* 0x000fe40009f86670 */
[----:B------:R-:W-:Y:S01]  /*13a0*/  LEA.HI.X.SX32 R12, R7, R6, 0x1, P6 ;  /* 0x00000006070c7211 */ /* 0x000fe200030f0eff */
[----:B------:R-:W2:Y:S01]  /*13b0*/  @!P5 LDC.64 R10, c[0x0][0x390] ;  /* 0x0000e400ff0adb82 */ /* 0x000ea20000000a00 */
[----:B------:R-:W-:Y:S02]  /*13c0*/  LEA R8, P6, R9, UR4, 0x2 ;  /* 0x0000000409087c11 */ /* 0x000fe4000f8c10ff */
[----:B------:R-:W-:Y:S02]  /*13d0*/  IADD3 R7, PT, PT, R7, UR7, RZ ;  /* 0x0000000707077c10 */ /* 0x000fe4000fffe0ff */
[----:B------:R-:W-:Y:S02]  /*13e0*/  LEA.HI.X R9, R9, UR5, R12, 0x2, P6 ;  /* 0x0000000509097c11 */ /* 0x000fe4000b0f140c */
[C---:B------:R-:W-:Y:S01]  /*13f0*/  ISETP.GE.OR P6, PT, R15.reuse, UR6, P2 ;  /* 0x000000060f007c0c */ /* 0x040fe200097c6670 */
[----:B-1----:R-:W1:Y:S01]  /*1400*/  @!P1 LDC.64 R2, c[0x0][0x390] ;  /* 0x0000e400ff029b82 */ /* 0x002e620000000a00 */
[----:B0-----:R-:W-:Y:S01]  /*1410*/  @!P5 IADD3 R5, PT, PT, R0, R7, RZ ;  /* 0x000000070005d210 */ /* 0x001fe20007ffe0ff */
[----:B------:R-:W-:Y:S01]  /*1420*/  @!P4 STG.E desc[UR8][R8.64+0x4], R24 ;  /* 0x000004180800c986 */ /* 0x000fe2000c101908 */
[----:B------:R-:W-:-:S09]  /*1430*/  ISETP.GE.OR P4, PT, R15, UR6, P0 ;  /* 0x000000060f007c0c */ /* 0x000fd20008786670 */
[----:B------:R-:W-:Y:S01]  /*1440*/  @!P6 STG.E desc[UR8][R8.64+0x8], R25 ;  /* 0x000008190800e986 */ /* 0x000fe2000c101908 */
[----:B------:R-:W-:-:S03]  /*1450*/  IADD3 R12, P6, PT, R0, R7, RZ ;  /* 0x00000007000c7210 */ /* 0x000fc60007fde0ff */
[----:B------:R0:W-:Y:S01]  /*1460*/  @!P4 STG.E desc[UR8][R8.64+0xc], R26 ;  /* 0x00000c1a0800c986 */ /* 0x0001e2000c101908 */
[----:B------:R-:W-:Y:S01]  /*1470*/  ISETP.GE.OR P4, PT, R14, UR6, P3 ;  /* 0x000000060e007c0c */ /* 0x000fe20009f86670 */
[----:B--2---:R-:W-:Y:S01]  /*1480*/  @!P5 IMAD.WIDE R4, R5, 0x4, R10 ;  /* 0x000000040504d825 */ /* 0x004fe200078e020a */
[C---:B------:R-:W-:Y:S02]  /*1490*/  LEA.HI.X.SX32 R11, R7.reuse, R6, 0x1, P6 ;  /* 0x00000006070b7211 */ /* 0x040fe400030f0eff */
[C---:B------:R-:W-:Y:S02]  /*14a0*/  LEA R10, P6, R12.reuse, UR4, 0x2 ;  /* 0x000000040c0a7c11 */ /* 0x040fe4000f8c10ff */
[----:B------:R-:W-:Y:S01]  /*14b0*/  IADD3 R7, PT, PT, R7, UR7, RZ ;  /* 0x0000000707077c10 */ /* 0x000fe2000fffe0ff */
[----:B------:R2:W-:Y:S01]  /*14c0*/  @!P5 STG.E desc[UR8][R4.64], R39 ;  /* 0x000000270400d986 */ /* 0x0005e2000c101908 */
[----:B------:R-:W-:Y:S02]  /*14d0*/  LEA.HI.X R11, R12, UR5, R11, 0x2, P6 ;  /* 0x000000050c0b7c11 */ /* 0x000fe4000b0f140b */
[----:B------:R-:W-:-:S02]  /*14e0*/  ISETP.GE.OR P6, PT, R14, UR6, P2 ;  /* 0x000000060e007c0c */ /* 0x000fc400097c6670 */
[----:B------:R-:W-:Y:S01]  /*14f0*/  ISETP.GE.OR P5, PT, R14, UR6, P0 ;  /* 0x000000060e007c0c */ /* 0x000fe200087a6670 */
[----:B------:R2:W-:Y:S01]  /*1500*/  @!P4 STG.E desc[UR8][R10.64+0x4], R36 ;  /* 0x000004240a00c986 */ /* 0x0005e2000c101908 */
[CC--:B0-----:R-:W-:Y:S02]  /*1510*/  IADD3 R8, P4, PT, R0.reuse, R7.reuse, RZ ;  /* 0x0000000700087210 */ /* 0x0c1fe40007f9e0ff */
[C---:B------:R-:W-:Y:S02]  /*1520*/  ISETP.GE.OR P3, PT, R13.reuse, UR6, P3 ;  /* 0x000000060d007c0c */ /* 0x040fe40009f66670 */
[C---:B------:R-:W-:Y:S02]  /*1530*/  ISETP.GE.OR P2, PT, R13.reuse, UR6, P2 ;  /* 0x000000060d007c0c */ /* 0x040fe40009746670 */
[----:B------:R-:W-:Y:S02]  /*1540*/  ISETP.GE.OR P0, PT, R13, UR6, P0 ;  /* 0x000000060d007c0c */ /* 0x000fe40008706670 */
[----:B------:R-:W-:Y:S01]  /*1550*/  @!P1 IADD3 R9, PT, PT, R0, R7, RZ ;  /* 0x0000000700099210 */ /* 0x000fe20007ffe0ff */
[----:B------:R2:W-:Y:S01]  /*1560*/  @!P6 STG.E desc[UR8][R10.64+0x8], R37 ;  /* 0x000008250a00e986 */ /* 0x0005e2000c101908 */
[----:B------:R-:W-:-:S02]  /*1570*/  LEA.HI.X.SX32 R7, R7, R6, 0x1, P4 ;  /* 0x0000000607077211 */ /* 0x000fc400020f0eff */
[C---:B------:R-:W-:Y:S01]  /*1580*/  LEA R6, P4, R8.reuse, UR4, 0x2 ;  /* 0x0000000408067c11 */ /* 0x040fe2000f8810ff */
[----:B-1----:R-:W-:Y:S01]  /*1590*/  @!P1 IMAD.WIDE R2, R9, 0x4, R2 ;  /* 0x0000000409029825 */ /* 0x002fe200078e0202 */
[----:B------:R2:W-:Y:S02]  /*15a0*/  @!P5 STG.E desc[UR8][R10.64+0xc], R38 ;  /* 0x00000c260a00d986 */ /* 0x0005e4000c101908 */
[----:B------:R-:W-:Y:S02]  /*15b0*/  LEA.HI.X R7, R8, UR5, R7, 0x2, P4 ;  /* 0x0000000508077c11 */ /* 0x000fe4000a0f1407 */
[----:B------:R2:W-:Y:S04]  /*15c0*/  @!P1 STG.E desc[UR8][R2.64], R53 ;  /* 0x0000003502009986 */ /* 0x0005e8000c101908 */
[----:B------:R2:W-:Y:S04]  /*15d0*/  @!P3 STG.E desc[UR8][R6.64+0x4], R50 ;  /* 0x000004320600b986 */ /* 0x0005e8000c101908 */
[----:B------:R2:W-:Y:S01]  /*15e0*/  @!P2 STG.E desc[UR8][R6.64+0x8], R45 ;  /* 0x0000082d0600a986 */ /* 0x0005e2000c101908 */
[----:B------:R-:W-:Y:S05]  /*15f0*/  @P0 EXIT ;  /* 0x000000000000094d */ /* 0x000fea0003800000 */
[----:B------:R-:W-:Y:S01]  /*1600*/  STG.E desc[UR8][R6.64+0xc], R46 ;  /* 0x00000c2e06007986 */ /* 0x000fe2000c101908 */
[----:B------:R-:W-:Y:S05]  /*1610*/  EXIT ;  /* 0x000000000000794d */ /* 0x000fea0003800000 */
.L_x_3:
[----:B------:R-:W-:-:S00]  /*1620*/  BRA `(.L_x_3) ;  /* 0xfffffffc00fc7947 */ /* 0x000fc0000383ffff */
[----:B------:R-:W-:-:S00]  /*1630*/  NOP ;  /* 0x0000000000007918 */ /* 0x000fc00000000000 */
        /* <DEDUP_REMOVED lines=12> */
.L_x_12:


//--------------------- .text._Z15matmalGPU_tiledPfS_S_iii --------------------------
	.section	.text._Z15matmalGPU_tiledPfS_S_iii,"ax",@progbits
	.align	128
        .global         _Z15matmalGPU_tiledPfS_S_iii
        .type           _Z15matmalGPU_tiledPfS_S_iii,@function
        .size           _Z15matmalGPU_tiledPfS_S_iii,(.L_x_13 - _Z15matmalGPU_tiledPfS_S_iii)
        .other          _Z15matmalGPU_tiledPfS_S_iii,@"STO_CUDA_ENTRY STV_DEFAULT"
_Z15matmalGPU_tiledPfS_S_iii:
.text._Z15matmalGPU_tiledPfS_S_iii:
[----:B------:R-:W-:Y:S01]  /*0000*/  LDC R1, c[0x0][0x37c] ;  /* 0x0000df00ff017b82 */ /* 0x000fe20000000800 */
[----:B------:R-:W0:Y:S01]  /*0010*/  S2R R0, SR_TID.Y ;  /* 0x0000000000007919 */ /* 0x000e220000002200 */
[----:B------:R-:W1:Y:S06]  /*0020*/  LDCU UR10, c[0x0][0x3a0] ;  /* 0x00007400ff0a77ac */ /* 0x000e6c0008000800 */
[----:B------:R-:W0:Y:S01]  /*0030*/  S2UR UR4, SR_CTAID.Y ;  /* 0x00000000000479c3 */ /* 0x000e220000002600 */
[----:B------:R-:W-:Y:S01]  /*0040*/  HFMA2 R21, -RZ, RZ, 0, 0 ;  /* 0x00000000ff157431 */ /* 0x000fe200000001ff */
[----:B------:R-:W2:Y:S01]  /*0050*/  S2R R13, SR_TID.X ;  /* 0x00000000000d7919 */ /* 0x000ea20000002100 */
[----:B------:R-:W3:Y:S05]  /*0060*/  LDCU.64 UR8, c[0x0][0x358] ;  /* 0x00006b00ff0877ac */ /* 0x000eea0008000a00 */
[----:B------:R-:W0:Y:S08]  /*0070*/  LDC R3, c[0x0][0x364] ;  /* 0x0000d900ff037b82 */ /* 0x000e300000000800 */
[----:B------:R-:W2:Y:S01]  /*0080*/  S2UR UR5, SR_CTAID.X ;  /* 0x00000000000579c3 */ /* 0x000ea20000002500 */
[----:B-1----:R-:W-:-:S07]  /*0090*/  UISETP.GE.AND UP0, UPT, UR10, 0x1, UPT ;  /* 0x000000010a00788c */ /* 0x002fce000bf06270 */
[----:B------:R-:W2:Y:S01]  /*00a0*/  LDC R4, c[0x0][0x360] ;  /* 0x0000d800ff047b82 */ /* 0x000ea20000000800 */
[----:B0-----:R-:W-:Y:S02]  /*00b0*/  IMAD R2, R3, UR4, R0 ;  /* 0x0000000403027c24 */ /* 0x001fe4000f8e0200 */
[----:B--2---:R-:W-:Y:S01]  /*00c0*/  IMAD R3, R4, UR5, R13 ;  /* 0x0000000504037c24 */ /* 0x004fe2000f8e020d */
[----:B---3--:R-:W-:Y:S06]  /*00d0*/  BRA.U !UP0, `(.L_x_4) ;  /* 0x0000000508387547 */ /* 0x008fec000b800000 */
[----:B------:R-:W0:Y:S01]  /*00e0*/  S2UR UR7, SR_CgaCtaId ;  /* 0x00000000000779c3 */ /* 0x000e220000008800 */
[----:B------:R-:W1:Y:S01]  /*00f0*/  LDCU UR11, c[0x0][0x39c] ;  /* 0x00007380ff0b77ac */ /* 0x000e620008000800 */
[----:B------:R-:W-:Y:S01]  /*0100*/  MOV R21, RZ ;  /* 0x000000ff00157202 */ /* 0x000fe20000000f00 */
[----:B------:R-:W-:Y:S01]  /*0110*/  IMAD R14, R2, UR10, R13 ;  /* 0x0000000a020e7c24 */ /* 0x000fe2000f8e020d */
[----:B------:R-:W-:Y:S01]  /*0120*/  UMOV UR5, 0x400 ;  /* 0x0000040000057882 */ /* 0x000fe20000000000 */
[----:B------:R-:W-:-:S03]  /*0130*/  UIADD3 UR4, UPT, UPT, UR10, 0xf, URZ ;  /* 0x0000000f0a047890 */ /* 0x000fc6000fffe0ff */
[----:B------:R-:W2:Y:S01]  /*0140*/  LDC R12, c[0x0][0x39c] ;  /* 0x0000e700ff0c7b82 */ /* 0x000ea20000000800 */
[----:B------:R-:W-:Y:S02]  /*0150*/  UIADD3 UR6, UPT, UPT, UR5, 0x400, URZ ;  /* 0x0000040005067890 */ /* 0x000fe4000fffe0ff */
[----:B------:R-:W-:Y:S01]  /*0160*/  USHF.R.U32.HI UR4, URZ, 0x4, UR4 ;  /* 0x00000004ff047899 */ /* 0x000fe20008011604 */
[----:B------:R-:W3:Y:S01]  /*0170*/  LDCU UR13, c[0x0][0x3a0] ;  /* 0x00007400ff0d77ac */ /* 0x000ee20008000800 */
[----:B------:R-:W4:Y:S01]  /*0180*/  LDCU UR12, c[0x0][0x398] ;  /* 0x00007300ff0c77ac */ /* 0x000f220008000800 */
[----:B-1----:R-:W-:Y:S01]  /*0190*/  IMAD R19, R0, UR11, R3 ;  /* 0x0000000b00137c24 */ /* 0x002fe2000f8e0203 */
[----:B------:R-:W-:Y:S02]  /*01a0*/  UIADD3 UR4, UPT, UPT, -UR4, URZ, URZ ;  /* 0x000000ff04047290 */ /* 0x000fe4000fffe1ff */
[----:B0-----:R-:W-:Y:S02]  /*01b0*/  ULEA UR5, UR7, UR5, 0x18 ;  /* 0x0000000507057291 */ /* 0x001fe4000f8ec0ff */
[----:B------:R-:W-:-:S04]  /*01c0*/  ULEA UR6, UR7, UR6, 0x18 ;  /* 0x0000000607067291 */ /* 0x000fc8000f8ec0ff */
[C---:B------:R-:W-:Y:S02]  /*01d0*/  LEA R16, R0.reuse, UR5, 0x6 ;  /* 0x0000000500107c11 */ /* 0x040fe4000f8e30ff */
[C---:B------:R-:W-:Y:S02]  /*01e0*/  LEA R15, R13.reuse, UR6, 0x2 ;  /* 0x000000060d0f7c11 */ /* 0x040fe4000f8e10ff */
[----:B------:R-:W-:Y:S02]  /*01f0*/  LEA R18, R13, R16, 0x2 ;  /* 0x000000100d127211 */ /* 0x000fe400078e10ff */
[----:B---34-:R-:W-:-:S07]  /*0200*/  LEA R17, R0, R15, 0x6 ;  /* 0x0000000f00117211 */ /* 0x018fce00078e30ff */
.L_x_5:
[----:B------:R-:W-:Y:S01]  /*0210*/  ISETP.GE.AND P1, PT, R13, UR13, PT ;  /* 0x0000000d0d007c0c */ /* 0x000fe2000bf26270 */
[----:B------:R-:W-:Y:S01]  /*0220*/  HFMA2 R22, -RZ, RZ, 0, 0 ;  /* 0x00000000ff167431 */ /* 0x000fe200000001ff */
[----:B------:R-:W-:Y:S02]  /*0230*/  ISETP.GE.AND P0, PT, R0, UR13, PT ;  /* 0x0000000d00007c0c */ /* 0x000fe4000bf06270 */
[----:B------:R-:W-:Y:S02]  /*0240*/  ISETP.GE.OR P1, PT, R2, UR12, P1 ;  /* 0x0000000c02007c0c */ /* 0x000fe40008f26670 */
[----:B--2---:R-:W-:Y:S02]  /*0250*/  ISETP.GE.OR P0, PT, R3, R12, P0 ;  /* 0x0000000c0300720c */ /* 0x004fe40000706670 */
[----:B------:R-:W-:-:S09]  /*0260*/  MOV R29, RZ ;  /* 0x000000ff001d7202 */ /* 0x000fd20000000f00 */
[----:B------:R-:W0:Y:S08]  /*0270*/  @!P1 LDC.64 R6, c[0x0][0x380] ;  /* 0x0000e000ff069b82 */ /* 0x000e300000000a00 */
[----:B------:R-:W1:Y:S01]  /*0280*/  @!P0 LDC.64 R4, c[0x0][0x388] ;  /* 0x0000e200ff048b82 */ /* 0x000e620000000a00 */
[----:B0-----:R-:W-:-:S05]  /*0290*/  @!P1 IMAD.WIDE.U32 R6, R14, 0x4, R6 ;  /* 0x000000040e069825 */ /* 0x001fca00078e0006 */
[----:B------:R-:W2:Y:S01]  /*02a0*/  @!P1 LDG.E R29, desc[UR8][R6.64] ;  /* 0x00000008061d9981 */ /* 0x000ea2000c1e1900 */
[----:B-1----:R-:W-:-:S05]  /*02b0*/  @!P0 IMAD.WIDE R24, R19, 0x4, R4 ;  /* 0x0000000413188825 */ /* 0x002fca00078e0204 */
[----:B------:R-:W3:Y:S01]  /*02c0*/  @!P0 LDG.E R22, desc[UR8][R24.64] ;  /* 0x0000000818168981 */ /* 0x000ee2000c1e1900 */
[----:B------:R-:W-:-:S04]  /*02d0*/  UIADD3 UR4, UPT, UPT, UR4, 0x1, URZ ;  /* 0x0000000104047890 */ /* 0x000fc8000fffe0ff */
[----:B------:R-:W-:Y:S01]  /*02e0*/  UISETP.NE.AND UP0, UPT, UR4, URZ, UPT ;  /* 0x000000ff0400728c */ /* 0x000fe2000bf05270 */
[----:B------:R-:W-:Y:S02]  /*02f0*/  IADD3 R0, PT, PT, R0, 0x10, RZ ;  /* 0x0000001000007810 */ /* 0x000fe40007ffe0ff */
[----:B------:R-:W-:Y:S02]  /*0300*/  IADD3 R13, PT, PT, R13, 0x10, RZ ;  /* 0x000000100d0d7810 */ /* 0x000fe40007ffe0ff */
[----:B------:R-:W-:Y:S02]  /*0310*/  IADD3 R14, PT, PT, R14, 0x10, RZ ;  /* 0x000000100e0e7810 */ /* 0x000fe40007ffe0ff */
[----:B------:R-:W-:Y:S01]  /*0320*/  LEA R19, R12, R19, 0x4 ;  /* 0x000000130c137211 */ /* 0x000fe200078e20ff */
[----:B--2---:R-:W-:Y:S04]  /*0330*/  STS [R18], R29 ;  /* 0x0000001d12007388 */ /* 0x004fe80000000800 */
[----:B---3--:R-:W-:Y:S01]  /*0340*/  STS [R17], R22 ;  /* 0x0000001611007388 */ /* 0x008fe20000000800 */
[----:B------:R-:W-:Y:S06]  /*0350*/  BAR.SYNC.DEFER_BLOCKING 0x0 ;  /* 0x0000000000007b1d */ /* 0x000fec0000010000 */
[----:B------:R-:W-:Y:S04]  /*0360*/  LDS R28, [R15] ;  /* 0x000000000f1c7984 */ /* 0x000fe80000000800 */
[----:B------:R-:W0:Y:S04]  /*0370*/  LDS.128 R8, [R16] ;  /* 0x0000000010087984 */ /* 0x000e280000000c00 */
[----:B------:R-:W1:Y:S04]  /*0380*/  LDS R29, [R15+0x40] ;  /* 0x000040000f1d7984 */ /* 0x000e680000000800 */
[----:B------:R-:W2:Y:S04]  /*0390*/  LDS R27, [R15+0x80] ;  /* 0x000080000f1b7984 */ /* 0x000ea80000000800 */
[----:B------:R-:W3:Y:S04]  /*03a0*/  LDS R26, [R15+0xc0] ;  /* 0x0000c0000f1a7984 */ /* 0x000ee80000000800 */
[----:B------:R-:W-:Y:S04]  /*03b0*/  LDS R23, [R15+0x100] ;  /* 0x000100000f177984 */ /* 0x000fe80000000800 */
[----:B------:R-:W4:Y:S04]  /*03c0*/  LDS.128 R4, [R16+0x10] ;  /* 0x0000100010047984 */ /* 0x000f280000000c00 */
[----:B------:R-:W5:Y:S04]  /*03d0*/  LDS R20, [R15+0x140] ;  /* 0x000140000f147984 */ /* 0x000f680000000800 */
[----:B------:R-:W5:Y:S04]  /*03e0*/  LDS R25, [R15+0x180] ;  /* 0x000180000f197984 */ /* 0x000f680000000800 */
[----:B------:R-:W5:Y:S04]  /*03f0*/  LDS R22, [R15+0x1c0] ;  /* 0x0001c0000f167984 */ /* 0x000f680000000800 */
[----:B------:R-:W-:Y:S01]  /*0400*/  LDS R24, [R15+0x240] ;  /* 0x000240000f187984 */ /* 0x000fe20000000800 */
[----:B0-----:R-:W-:-:S03]  /*0410*/  FFMA R8, R8, R28, R21 ;  /* 0x0000001c08087223 */ /* 0x001fc60000000015 */
[----:B------:R-:W-:Y:S01]  /*0420*/  LDS R21, [R15+0x200] ;  /* 0x000200000f157984 */ /* 0x000fe20000000800 */
[----:B-1----:R-:W-:-:S04]  /*0430*/  FFMA R8, R29, R9, R8 ;  /* 0x000000091d087223 */ /* 0x002fc80000000008 */
[----:B--2---:R-:W-:-:S04]  /*0440*/  FFMA R27, R27, R10, R8 ;  /* 0x0000000a1b1b7223 */ /* 0x004fc80000000008 */
[----:B---3--:R-:W-:Y:S02]  /*0450*/  FFMA R27, R26, R11, R27 ;  /* 0x0000000b1a1b7223 */ /* 0x008fe4000000001b */
[----:B------:R-:W0:Y:S02]  /*0460*/  LDS.128 R8, [R16+0x20] ;  /* 0x0000200010087984 */ /* 0x000e240000000c00 */
[----:B----4-:R-:W-:-:S04]  /*0470*/  FFMA R23, R4, R23, R27 ;  /* 0x0000001704177223 */ /* 0x010fc8000000001b */
[----:B-----5:R-:W-:Y:S02]  /*0480*/  FFMA R20, R20, R5, R23 ;  /* 0x0000000514147223 */ /* 0x020fe40000000017 */
[----:B------:R-:W1:Y:S02]  /*0490*/  LDS R23, [R15+0x280] ;  /* 0x000280000f177984 */ /* 0x000e640000000800 */
[----:B------:R-:W-:Y:S02]  /*04a0*/  FFMA R25, R25, R6, R20 ;  /* 0x0000000619197223 */ /* 0x000fe40000000014 */
[----:B------:R-:W2:Y:S02]  /*04b0*/  LDS R20, [R15+0x2c0] ;  /* 0x0002c0000f147984 */ /* 0x000ea40000000800 */
[----:B------:R-:W-:Y:S02]  /*04c0*/  FFMA R27, R22, R7, R25 ;  /* 0x00000007161b7223 */ /* 0x000fe40000000019 */
[----:B------:R-:W-:Y:S04]  /*04d0*/  LDS R25, [R15+0x300] ;  /* 0x000300000f197984 */ /* 0x000fe80000000800 */
[----:B------:R-:W3:Y:S04]  /*04e0*/  LDS.128 R4, [R16+0x30] ;  /* 0x0000300010047984 */ /* 0x000ee80000000c00 */
[----:B------:R-:W4:Y:S01]  /*04f0*/  LDS R22, [R15+0x340] ;  /* 0x000340000f167984 */ /* 0x000f220000000800 */
[----:B0-----:R-:W-:-:S03]  /*0500*/  FFMA R27, R8, R21, R27 ;  /* 0x00000015081b7223 */ /* 0x001fc6000000001b */
[----:B------:R-:W0:Y:S04]  /*0510*/  LDS R21, [R15+0x380] ;  /* 0x000380000f157984 */ /* 0x000e280000000800 */
[----:B------:R-:W5:Y:S01]  /*0520*/  LDS R8, [R15+0x3c0] ;  /* 0x0003c0000f087984 */ /* 0x000f620000000800 */
[----:B------:R-:W-:-:S04]  /*0530*/  FFMA R24, R24, R9, R27 ;  /* 0x0000000918187223 */ /* 0x000fc8000000001b */
[----:B-1----:R-:W-:-:S04]  /*0540*/  FFMA R23, R23, R10, R24 ;  /* 0x0000000a17177223 */ /* 0x002fc80000000018 */
[----:B--2---:R-:W-:-:S04]  /*0550*/  FFMA R11, R20, R11, R23 ;  /* 0x0000000b140b7223 */ /* 0x004fc80000000017 */
[----:B---3--:R-:W-:-:S04]  /*0560*/  FFMA R11, R4, R25, R11 ;  /* 0x00000019040b7223 */ /* 0x008fc8000000000b */
[----:B----4-:R-:W-:-:S04]  /*0570*/  FFMA R22, R22, R5, R11 ;  /* 0x0000000516167223 */ /* 0x010fc8000000000b */
[----:B0-----:R-:W-:-:S04]  /*0580*/  FFMA R21, R21, R6, R22 ;  /* 0x0000000615157223 */ /* 0x001fc80000000016 */
[----:B-----5:R-:W-:Y:S01]  /*0590*/  FFMA R21, R8, R7, R21 ;  /* 0x0000000708157223 */ /* 0x020fe20000000015 */
[----:B------:R-:W-:Y:S06]  /*05a0*/  BAR.SYNC.DEFER_BLOCKING 0x0 ;  /* 0x0000000000007b1d */ /* 0x000fec0000010000 */
[----:B------:R-:W-:Y:S05]  /*05b0*/  BRA.U UP0, `(.L_x_5) ;  /* 0xfffffffd00147547 */ /* 0x000fea000b83ffff */
.L_x_4:
[----:B------:R-:W0:Y:S02]  /*05c0*/  LDCU.64 UR4, c[0x0][0x398] ;  /* 0x00007300ff0477ac */ /* 0x000e240008000a00 */
[----:B0-----:R-:W-:-:S04]  /*05d0*/  ISETP.GE.AND P0, PT, R3, UR5, PT ;  /* 0x0000000503007c0c */ /* 0x001fc8000bf06270 */
[----:B------:R-:W-:-:S13]  /*05e0*/  ISETP.GE.OR P0, PT, R2, UR4, P0 ;  /* 0x0000000402007c0c */ /* 0x000fda0008706670 */
[----:B------:R-:W-:Y:S05]  /*05f0*/  @P0 EXIT ;  /* 0x000000000000094d */ /* 0x000fea0003800000 */
[----:B------:R-:W0:Y:S01]  /*0600*/  LDC.64 R4, c[0x0][0x390] ;  /* 0x0000e400ff047b82 */ /* 0x000e220000000a00 */
[----:B------:R-:W-:-:S04]  /*0610*/  IMAD R3, R2, UR5, R3 ;  /* 0x0000000502037c24 */ /* 0x000fc8000f8e0203 */
[----:B0-----:R-:W-:-:S05]  /*0620*/  IMAD.WIDE R2, R3, 0x4, R4 ;  /* 0x0000000403027825 */ /* 0x001fca00078e0204 */
[----:B------:R-:W-:Y:S01]  /*0630*/  STG.E desc[UR8][R2.64], R21 ;  /* 0x0000001502007986 */ /* 0x000fe2000c101908 */
[----:B------:R-:W-:Y:S05]  /*0640*/  EXIT ;  /* 0x000000000000794d */ /* 0x000fea0003800000 */
.L_x_6:
        /* <DEDUP_REMOVED lines=11> */
.L_x_13:


//--------------------- .text._Z15matmalGPU_naivePfS_S_iii --------------------------
	.section	.text._Z15matmalGPU_naivePfS_S_iii,"ax",@progbits
	.align	128
        .global         _Z15matmalGPU_naivePfS_S_iii
        .type           _Z15matmalGPU_naivePfS_S_iii,@function
        .size           _Z15matmalGPU_naivePfS_S_iii,(.L_x_14 - _Z15matmalGPU_naivePfS_S_iii)
        .other          _Z15matmalGPU_naivePfS_S_iii,@"STO_CUDA_ENTRY STV_DEFAULT"
_Z15matmalGPU_naivePfS_S_iii:
.text._Z15matmalGPU_naivePfS_S_iii:
[----:B------:R-:W-:Y:S01]  /*0000*/  LDC R1, c[0x0][0x37c] ;  /* 0x0000df00ff017b82 */ /* 0x000fe20000000800 */
[----:B------:R-:W0:Y:S07]  /*0010*/  S2R R5, SR_TID.X ;  /* 0x0000000000057919 */ /* 0x000e2e0000002100 */
[----:B------:R-:W1:Y:S01]  /*0020*/  LDC R19, c[0x0][0x364] ;  /* 0x0000d900ff137b82 */ /* 0x000e620000000800 */
[----:B------:R-:W1:Y:S07]  /*0030*/  S2R R4, SR_TID.Y ;  /* 0x0000000000047919 */ /* 0x000e6e0000002200 */
[----:B------:R-:W0:Y:S08]  /*0040*/  S2UR UR5, SR_CTAID.X ;  /* 0x00000000000579c3 */ /* 0x000e300000002500 */
[----:B------:R-:W0:Y:S08]  /*0050*/  LDC R0, c[0x0][0x360] ;  /* 0x0000d800ff007b82 */ /* 0x000e300000000800 */
[----:B------:R-:W1:Y:S08]  /*0060*/  S2UR UR4, SR_CTAID.Y ;  /* 0x00000000000479c3 */ /* 0x000e700000002600 */
[----:B------:R-:W2:Y:S01]  /*0070*/  LDC.64 R2, c[0x0][0x398] ;  /* 0x0000e600ff027b82 */ /* 0x000ea20000000a00 */
[----:B0-----:R-:W-:-:S02]  /*0080*/  IMAD R0, R0, UR5, R5 ;  /* 0x0000000500007c24 */ /* 0x001fc4000f8e0205 */
[----:B-1----:R-:W-:-:S03]  /*0090*/  IMAD R19, R19, UR4, R4 ;  /* 0x0000000413137c24 */ /* 0x002fc6000f8e0204 */
[----:B--2---:R-:W-:-:S04]  /*00a0*/  ISETP.GE.AND P0, PT, R0, R3, PT ;  /* 0x000000030000720c */ /* 0x004fc80003f06270 */
[----:B------:R-:W-:-:S13]  /*00b0*/  ISETP.GE.OR P0, PT, R19, R2, P0 ;  /* 0x000000021300720c */ /* 0x000fda0000706670 */
[----:B------:R-:W-:Y:S05]  /*00c0*/  @P0 EXIT ;  /* 0x000000000000094d */ /* 0x000fea0003800000 */
[----:B------:R-:W0:Y:S01]  /*00d0*/  LDC R2, c[0x0][0x3a0] ;  /* 0x0000e800ff027b82 */ /* 0x000e220000000800 */
[----:B------:R-:W1:Y:S01]  /*00e0*/  LDCU.64 UR4, c[0x0][0x358] ;  /* 0x00006b00ff0477ac */ /* 0x000e620008000a00 */
[----:B------:R-:W-:Y:S01]  /*00f0*/  HFMA2 R24, -RZ, RZ, 0, 0 ;  /* 0x00000000ff187431 */ /* 0x000fe200000001ff */
[----:B0-----:R-:W-:-:S13]  /*0100*/  ISETP.GE.AND P0, PT, R2, 0x1, PT ;  /* 0x000000010200780c */ /* 0x001fda0003f06270 */
[----:B-1----:R-:W-:Y:S05]  /*0110*/  @!P0 BRA `(.L_x_7) ;  /* 0x0000000400e08947 */ /* 0x002fea0003800000 */
[C---:B------:R-:W-:Y:S01]  /*0120*/  ISETP.GE.U32.AND P1, PT, R2.reuse, 0x8, PT ;  /* 0x000000080200780c */ /* 0x040fe20003f26070 */
[----:B------:R-:W-:Y:S01]  /*0130*/  IMAD R20, R19, R2, RZ ;  /* 0x0000000213147224 */ /* 0x000fe200078e02ff */
[----:B------:R-:W-:Y:S02]  /*0140*/  LOP3.LUT R27, R2, 0x7, RZ, 0xc0, !PT ;  /* 0x00000007021b7812 */ /* 0x000fe400078ec0ff */
[----:B------:R-:W-:Y:S02]  /*0150*/  MOV R24, RZ ;  /* 0x000000ff00187202 */ /* 0x000fe40000000f00 */
[----:B------:R-:W-:Y:S02]  /*0160*/  ISETP.NE.AND P0, PT, R27, RZ, PT ;  /* 0x000000ff1b00720c */ /* 0x000fe40003f05270 */
[----:B------:R-:W-:-:S05]  /*0170*/  MOV R21, RZ ;  /* 0x000000ff00157202 */ /* 0x000fca0000000f00 */
[----:B------:R-:W-:Y:S06]  /*0180*/  @!P1 BRA `(.L_x_8) ;  /* 0x0000000000c49947 */ /* 0x000fec0003800000 */
[----:B------:R-:W0:Y:S01]  /*0190*/  LDC.64 R4, c[0x0][0x380] ;  /* 0x0000e000ff047b82 */ /* 0x000e220000000a00 */
[----:B------:R-:W-:Y:S02]  /*01a0*/  LOP3.LUT R21, R2, 0x7ffffff8, RZ, 0xc0, !PT ;  /* 0x7ffffff802157812 */ /* 0x000fe400078ec0ff */
[----:B------:R-:W-:Y:S02]  /*01b0*/  MOV R24, RZ ;  /* 0x000000ff00187202 */ /* 0x000fe40000000f00 */
[----:B------:R-:W-:Y:S02]  /*01c0*/  MOV R18, R0 ;  /* 0x0000000000127202 */ /* 0x000fe40000000f00 */
[----:B------:R-:W-:Y:S01]  /*01d0*/  IADD3 R22, PT, PT, -R21, RZ, RZ ;  /* 0x000000ff15167210 */ /* 0x000fe20007ffe1ff */
[----:B0-----:R-:W-:-:S03]  /*01e0*/  IMAD.WIDE.U32 R4, R20, 0x4, R4 ;  /* 0x0000000414047825 */ /* 0x001fc600078e0004 */
[----:B------:R-:W-:-:S04]  /*01f0*/  IADD3 R6, P1, PT, R4, 0x10, RZ ;  /* 0x0000001004067810 */ /* 0x000fc80007f3e0ff */
[----:B------:R-:W-:-:S09]  /*0200*/  IADD3.X R7, PT, PT, RZ, R5, RZ, P1, !PT ;  /* 0x00000005ff077210 */ /* 0x000fd20000ffe4ff */
.L_x_9:
[----:B------:R-:W0:Y:S01]  /*0210*/  LDC.64 R16, c[0x0][0x388] ;  /* 0x0000e200ff107b82 */ /* 0x000e220000000a00 */
[----:B------:R-:W-:Y:S02]  /*0220*/  MOV R4, R6 ;  /* 0x0000000600047202 */ /* 0x000fe40000000f00 */
[----:B------:R-:W-:-:S05]  /*0230*/  MOV R5, R7 ;  /* 0x0000000700057202 */ /* 0x000fca0000000f00 */
[----:B------:R-:W2:Y:S04]  /*0240*/  LDG.E R25, desc[UR4][R4.64+-0x10] ;  /* 0xfffff00404197981 */ /* 0x000ea8000c1e1900 */
[----:B------:R-:W3:Y:S04]  /*0250*/  LDG.E R23, desc[UR4][R4.64+-0xc] ;  /* 0xfffff40404177981 */ /* 0x000ee8000c1e1900 */
[----:B------:R-:W4:Y:S04]  /*0260*/  LDG.E R29, desc[UR4][R4.64+-0x8] ;  /* 0xfffff804041d7981 */ /* 0x000f28000c1e1900 */
[----:B------:R-:W5:Y:S01]  /*0270*/  LDG.E R28, desc[UR4][R4.64+-0x4] ;  /* 0xfffffc04041c7981 */ /* 0x000f62000c1e1900 */
[----:B0-----:R-:W-:-:S05]  /*0280*/  IMAD.WIDE R16, R18, 0x4, R16 ;  /* 0x0000000412107825 */ /* 0x001fca00078e0210 */
[----:B------:R0:W2:Y:S01]  /*0290*/  LDG.E R26, desc[UR4][R16.64] ;  /* 0x00000004101a7981 */ /* 0x0000a2000c1e1900 */
[----:B------:R-:W-:-:S04]  /*02a0*/  IMAD.WIDE R14, R3, 0x4, R16 ;  /* 0x00000004030e7825 */ /* 0x000fc800078e0210 */
[C---:B------:R-:W-:Y:S02]  /*02b0*/  IMAD.WIDE R6, R3.reuse, 0x4, R14 ;  /* 0x0000000403067825 */ /* 0x040fe400078e020e */
[----:B------:R-:W3:Y:S02]  /*02c0*/  LDG.E R14, desc[UR4][R14.64] ;  /* 0x000000040e0e7981 */ /* 0x000ee4000c1e1900 */
[C---:B------:R-:W-:Y:S02]  /*02d0*/  IMAD.WIDE R10, R3.reuse, 0x4, R6 ;  /* 0x00000004030a7825 */ /* 0x040fe400078e0206 */
[----:B------:R-:W4:Y:S02]  /*02e0*/  LDG.E R6, desc[UR4][R6.64] ;  /* 0x0000000406067981 */ /* 0x000f24000c1e1900 */
[C---:B------:R-:W-:Y:S02]  /*02f0*/  IMAD.WIDE R8, R3.reuse, 0x4, R10 ;  /* 0x0000000403087825 */ /* 0x040fe400078e020a */
[----:B------:R-:W5:Y:S02]  /*0300*/  LDG.E R10, desc[UR4][R10.64] ;  /* 0x000000040a0a7981 */ /* 0x000f64000c1e1900 */
[----:B------:R-:W-:-:S02]  /*0310*/  IMAD.WIDE R12, R3, 0x4, R8 ;  /* 0x00000004030c7825 */ /* 0x000fc400078e0208 */
[----:B------:R-:W5:Y:S04]  /*0320*/  LDG.E R7, desc[UR4][R4.64] ;  /* 0x0000000404077981 */ /* 0x000f68000c1e1900 */
[----:B------:R-:W5:Y:S01]  /*0330*/  LDG.E R8, desc[UR4][R8.64] ;  /* 0x0000000408087981 */ /* 0x000f62000c1e1900 */
[----:B0-----:R-:W-:-:S03]  /*0340*/  IMAD.WIDE R16, R3, 0x4, R12 ;  /* 0x0000000403107825 */ /* 0x001fc600078e020c */
[----:B------:R-:W5:Y:S04]  /*0350*/  LDG.E R12, desc[UR4][R12.64] ;  /* 0x000000040c0c7981 */ /* 0x000f68000c1e1900 */
[----:B------:R-:W5:Y:S04]  /*0360*/  LDG.E R15, desc[UR4][R16.64] ;  /* 0x00000004100f7981 */ /* 0x000f68000c1e1900 */
[----:B------:R-:W5:Y:S04]  /*0370*/  LDG.E R9, desc[UR4][R4.64+0x4] ;  /* 0x0000040404097981 */ /* 0x000f68000c1e1900 */
[----:B------:R-:W5:Y:S01]  /*0380*/  LDG.E R11, desc[UR4][R4.64+0xc] ;  /* 0x00000c04040b7981 */ /* 0x000f62000c1e1900 */
[----:B--2---:R-:W-:Y:S01]  /*0390*/  FFMA R26, R25, R26, R24 ;  /* 0x0000001a191a7223 */ /* 0x004fe20000000018 */
[----:B------:R-:W-:-:S02]  /*03a0*/  IMAD.WIDE R24, R3, 0x4, R16 ;  /* 0x0000000403187825 */ /* 0x000fc400078e0210 */
[----:B------:R-:W2:Y:S04]  /*03b0*/  LDG.E R16, desc[UR4][R4.64+0x8] ;  /* 0x0000080404107981 */ /* 0x000ea8000c1e1900 */
[----:B------:R-:W2:Y:S01]  /*03c0*/  LDG.E R24, desc[UR4][R24.64] ;  /* 0x0000000418187981 */ /* 0x000ea2000c1e1900 */
[----:B---3--:R-:W-:Y:S01]  /*03d0*/  FFMA R14, R23, R14, R26 ;  /* 0x0000000e170e7223 */ /* 0x008fe2000000001a */
[----:B------:R-:W-:-:S03]  /*03e0*/  IADD3 R22, PT, PT, R22, 0x8, RZ ;  /* 0x0000000816167810 */ /* 0x000fc60007ffe0ff */
[----:B----4-:R-:W-:Y:S01]  /*03f0*/  FFMA R29, R29, R6, R14 ;  /* 0x000000061d1d7223 */ /* 0x010fe2000000000e */
[----:B------:R-:W-:-:S03]  /*0400*/  ISETP.NE.AND P1, PT, R22, RZ, PT ;  /* 0x000000ff1600720c */ /* 0x000fc60003f25270 */
[----:B-----5:R-:W-:Y:S01]  /*0410*/  FFMA R10, R28, R10, R29 ;  /* 0x0000000a1c0a7223 */ /* 0x020fe2000000001d */
[----:B------:R-:W-:-:S03]  /*0420*/  IADD3 R6, P2, PT, R4, 0x20, RZ ;  /* 0x0000002004067810 */ /* 0x000fc60007f5e0ff */
[----:B------:R-:W-:Y:S01]  /*0430*/  FFMA R8, R7, R8, R10 ;  /* 0x0000000807087223 */ /* 0x000fe2000000000a */
[----:B------:R-:W-:Y:S02]  /*0440*/  IADD3.X R7, PT, PT, RZ, R5, RZ, P2, !PT ;  /* 0x00000005ff077210 */ /* 0x000fe400017fe4ff */
[----:B------:R-:W-:Y:S01]  /*0450*/  LEA R18, R3, R18, 0x3 ;  /* 0x0000001203127211 */ /* 0x000fe200078e18ff */
[----:B------:R-:W-:-:S04]  /*0460*/  FFMA R9, R9, R12, R8 ;  /* 0x0000000c09097223 */ /* 0x000fc80000000008 */
[----:B--2---:R-:W-:-:S04]  /*0470*/  FFMA R16, R16, R15, R9 ;  /* 0x0000000f10107223 */ /* 0x004fc80000000009 */
[----:B------:R-:W-:Y:S01]  /*0480*/  FFMA R24, R11, R24, R16 ;  /* 0x000000180b187223 */ /* 0x000fe20000000010 */
[----:B------:R-:W-:Y:S06]  /*0490*/  @P1 BRA `(.L_x_9) ;  /* 0xfffffffc005c1947 */ /* 0x000fec000383ffff */
.L_x_8:
[----:B------:R-:W-:Y:S05]  /*04a0*/  @!P0 BRA `(.L_x_7) ;  /* 0x0000000000fc8947 */ /* 0x000fea0003800000 */
[----:B------:R-:W-:Y:S02]  /*04b0*/  ISETP.GE.U32.AND P1, PT, R27, 0x4, PT ;  /* 0x000000041b00780c */ /* 0x000fe40003f26070 */
[----:B------:R-:W-:-:S04]  /*04c0*/  LOP3.LUT R16, R2, 0x3, RZ, 0xc0, !PT ;  /* 0x0000000302107812 */ /* 0x000fc800078ec0ff */
[----:B------:R-:W-:-:S07]  /*04d0*/  ISETP.NE.AND P0, PT, R16, RZ, PT ;  /* 0x000000ff1000720c */ /* 0x000fce0003f05270 */
[----:B------:R-:W-:Y:S06]  /*04e0*/  @!P1 BRA `(.L_x_10) ;  /* 0x00000000006c9947 */ /* 0x000fec0003800000 */
[----:B------:R-:W0:Y:S01]  /*04f0*/  LDC.64 R6, c[0x0][0x388] ;  /* 0x0000e200ff067b82 */ /* 0x000e220000000a00 */
[----:B------:R-:W1:Y:S01]  /*0500*/  LDCU.64 UR6, c[0x0][0x380] ;  /* 0x00007000ff0677ac */ /* 0x000e620008000a00 */
[----:B------:R-:W-:Y:S01]  /*0510*/  IMAD R9, R21, R3, R0 ;  /* 0x0000000315097224 */ /* 0x000fe200078e0200 */
[CC--:B------:R-:W-:Y:S02]  /*0520*/  IADD3 R5, PT, PT, R20.reuse, R21.reuse, RZ ;  /* 0x0000001514057210 */ /* 0x0c0fe40007ffe0ff */
[----:B------:R-:W-:-:S03]  /*0530*/  IADD3 R10, P1, PT, R20, R21, RZ ;  /* 0x00000015140a7210 */ /* 0x000fc60007f3e0ff */
[----:B------:R-:W2:Y:S01]  /*0540*/  LDC.64 R14, c[0x0][0x380] ;  /* 0x0000e000ff0e7b82 */ /* 0x000ea20000000a00 */
[----:B0-----:R-:W-:-:S04]  /*0550*/  IMAD.WIDE R6, R9, 0x4, R6 ;  /* 0x0000000409067825 */ /* 0x001fc800078e0206 */
[----:B------:R-:W-:Y:S02]  /*0560*/  IMAD.WIDE R8, R3, 0x4, R6 ;  /* 0x0000000403087825 */ /* 0x000fe400078e0206 */
[----:B------:R-:W3:Y:S02]  /*0570*/  LDG.E R6, desc[UR4][R6.64] ;  /* 0x0000000406067981 */ /* 0x000ee4000c1e1900 */
[----:B--2---:R-:W-:Y:S01]  /*0580*/  IMAD.WIDE.U32 R14, R5, 0x4, R14 ;  /* 0x00000004050e7825 */ /* 0x004fe200078e000e */
[----:B------:R-:W-:Y:S02]  /*0590*/  IADD3.X R5, PT, PT, RZ, RZ, RZ, P1, !PT ;  /* 0x000000ffff057210 */ /* 0x000fe40000ffe4ff */
[----:B-1----:R-:W-:-:S03]  /*05a0*/  LEA R4, P1, R10, UR6, 0x2 ;  /* 0x000000060a047c11 */ /* 0x002fc6000f8210ff */
[----:B------:R-:W3:Y:S01]  /*05b0*/  LDG.E R15, desc[UR4][R14.64] ;  /* 0x000000040e0f7981 */ /* 0x000ee2000c1e1900 */
[----:B------:R-:W-:Y:S01]  /*05c0*/  LEA.HI.X R5, R10, UR7, R5, 0x2, P1 ;  /* 0x000000070a057c11 */ /* 0x000fe200088f1405 */
[C---:B------:R-:W-:Y:S02]  /*05d0*/  IMAD.WIDE R10, R3.reuse, 0x4, R8 ;  /* 0x00000004030a7825 */ /* 0x040fe400078e0208 */
[----:B------:R-:W2:Y:S04]  /*05e0*/  LDG.E R8, desc[UR4][R8.64] ;  /* 0x0000000408087981 */ /* 0x000ea8000c1e1900 */
[----:B------:R-:W2:Y:S01]  /*05f0*/  LDG.E R17, desc[UR4][R4.64+0x4] ;  /* 0x0000040404117981 */ /* 0x000ea2000c1e1900 */
[----:B------:R-:W-:-:S03]  /*0600*/  IMAD.WIDE R12, R3, 0x4, R10 ;  /* 0x00000004030c7825 */ /* 0x000fc600078e020a */
[----:B------:R-:W4:Y:S04]  /*0610*/  LDG.E R22, desc[UR4][R10.64] ;  /* 0x000000040a167981 */ /* 0x000f28000c1e1900 */
[----:B------:R-:W4:Y:S04]  /*0620*/  LDG.E R18, desc[UR4][R4.64+0x8] ;  /* 0x0000080404127981 */ /* 0x000f28000c1e1900 */
[----:B------:R-:W5:Y:S04]  /*0630*/  LDG.E R26, desc[UR4][R4.64+0xc] ;  /* 0x00000c04041a7981 */ /* 0x000f68000c1e1900 */
[----:B------:R-:W5:Y:S01]  /*0640*/  LDG.E R12, desc[UR4][R12.64] ;  /* 0x000000040c0c7981 */ /* 0x000f62000c1e1900 */
[----:B------:R-:W-:Y:S01]  /*0650*/  IADD3 R21, PT, PT, R21, 0x4, RZ ;  /* 0x0000000415157810 */ /* 0x000fe20007ffe0ff */
[----:B---3--:R-:W-:-:S04]  /*0660*/  FFMA R24, R15, R6, R24 ;  /* 0x000000060f187223 */ /* 0x008fc80000000018 */
[----:B--2---:R-:W-:-:S04]  /*0670*/  FFMA R17, R17, R8, R24 ;  /* 0x0000000811117223 */ /* 0x004fc80000000018 */
[----:B----4-:R-:W-:-:S04]  /*0680*/  FFMA R17, R18, R22, R17 ;  /* 0x0000001612117223 */ /* 0x010fc80000000011 */
[----:B-----5:R-:W-:-:S07]  /*0690*/  FFMA R24, R26, R12, R17 ;  /* 0x0000000c1a187223 */ /* 0x020fce0000000011 */
.L_x_10:
[----:B------:R-:W-:Y:S05]  /*06a0*/  @!P0 BRA `(.L_x_7) ;  /* 0x00000000007c8947 */ /* 0x000fea0003800000 */
[----:B------:R-:W-:Y:S01]  /*06b0*/  ISETP.NE.AND P1, PT, R16, 0x1, PT ;  /* 0x000000011000780c */ /* 0x000fe20003f25270 */
[----:B------:R-:W0:Y:S01]  /*06c0*/  LDC.64 R12, c[0x0][0x380] ;  /* 0x0000e000ff0c7b82 */ /* 0x000e220000000a00 */
[----:B------:R-:W-:-:S04]  /*06d0*/  LOP3.LUT R2, R2, 0x1, RZ, 0xc0, !PT ;  /* 0x0000000102027812 */ /* 0x000fc800078ec0ff */
[----:B------:R-:W-:-:S03]  /*06e0*/  ISETP.NE.U32.AND P0, PT, R2, 0x1, PT ;  /* 0x000000010200780c */ /* 0x000fc60003f05070 */
[----:B------:R-:W1:Y:S04]  /*06f0*/  LDC.64 R10, c[0x0][0x388] ;  /* 0x0000e200ff0a7b82 */ /* 0x000e680000000a00 */
[CC--:B------:R-:W-:Y:S02]  /*0700*/  @P1 IADD3 R15, PT, PT, R20.reuse, R21.reuse, RZ ;  /* 0x00000015140f1210 */ /* 0x0c0fe40007ffe0ff */
[----:B------:R-:W-:Y:S02]  /*0710*/  @P1 IADD3 R2, P2, PT, R20, R21, RZ ;  /* 0x0000001514021210 */ /* 0x000fe40007f5e0ff */
[----:B------:R-:W2:Y:S02]  /*0720*/  @P1 LDC.64 R4, c[0x0][0x380] ;  /* 0x0000e000ff041b82 */ /* 0x000ea40000000a00 */
[----:B------:R-:W-:-:S06]  /*0730*/  @P1 IADD3.X R14, PT, PT, RZ, RZ, RZ, P2, !PT ;  /* 0x000000ffff0e1210 */ /* 0x000fcc00017fe4ff */
[----:B------:R-:W3:Y:S01]  /*0740*/  LDC.64 R6, c[0x0][0x380] ;  /* 0x0000e000ff067b82 */ /* 0x000ee20000000a00 */
[----:B0-----:R-:W-:-:S04]  /*0750*/  @P1 IMAD.WIDE.U32 R12, R15, 0x4, R12 ;  /* 0x000000040f0c1825 */ /* 0x001fc800078e000c */
[C---:B------:R-:W-:Y:S01]  /*0760*/  @P1 IMAD R15, R21.reuse, R3, R0 ;  /* 0x00000003150f1224 */ /* 0x040fe200078e0200 */
[----:B------:R-:W-:Y:S01]  /*0770*/  @P1 IADD3 R21, PT, PT, R21, 0x2, RZ ;  /* 0x0000000215151810 */ /* 0x000fe20007ffe0ff */
[----:B------:R-:W4:Y:S01]  /*0780*/  @P1 LDG.E R13, desc[UR4][R12.64] ;  /* 0x000000040c0d1981 */ /* 0x000f22000c1e1900 */
[----:B------:R-:W0:Y:S01]  /*0790*/  LDC.64 R8, c[0x0][0x388] ;  /* 0x0000e200ff087b82 */ /* 0x000e220000000a00 */
[----:B-1----:R-:W-:Y:S01]  /*07a0*/  @P1 IMAD.WIDE R10, R15, 0x4, R10 ;  /* 0x000000040f0a1825 */ /* 0x002fe200078e020a */
[----:B------:R-:W-:Y:S02]  /*07b0*/  @!P0 IADD3 R17, PT, PT, R20, R21, RZ ;  /* 0x0000001514118210 */ /* 0x000fe40007ffe0ff */
[----:B--2---:R-:W-:Y:S01]  /*07c0*/  @P1 LEA R4, P2, R2, R4, 0x2 ;  /* 0x0000000402041211 */ /* 0x004fe200078410ff */
[----:B------:R-:W-:-:S03]  /*07d0*/  @!P0 IMAD R21, R21, R3, R0 ;  /* 0x0000000315158224 */ /* 0x000fc600078e0200 */
[----:B------:R-:W-:Y:S01]  /*07e0*/  @P1 LEA.HI.X R5, R2, R5, R14, 0x2, P2 ;  /* 0x0000000502051211 */ /* 0x000fe200010f140e */
[----:B------:R-:W-:Y:S01]  /*07f0*/  @P1 IMAD.WIDE R14, R3, 0x4, R10 ;  /* 0x00000004030e1825 */ /* 0x000fe200078e020a */
[----:B------:R-:W4:Y:S03]  /*0800*/  @P1 LDG.E R2, desc[UR4][R10.64] ;  /* 0x000000040a021981 */ /* 0x000f26000c1e1900 */
[----:B---3--:R-:W-:Y:S01]  /*0810*/  @!P0 IMAD.WIDE.U32 R6, R17, 0x4, R6 ;  /* 0x0000000411068825 */ /* 0x008fe200078e0006 */
[----:B------:R-:W2:Y:S04]  /*0820*/  @P1 LDG.E R5, desc[UR4][R4.64+0x4] ;  /* 0x0000040404051981 */ /* 0x000ea8000c1e1900 */
[----:B------:R-:W2:Y:S01]  /*0830*/  @P1 LDG.E R14, desc[UR4][R14.64] ;  /* 0x000000040e0e1981 */ /* 0x000ea2000c1e1900 */
[----:B0-----:R-:W-:-:S03]  /*0840*/  @!P0 IMAD.WIDE R8, R21, 0x4, R8 ;  /* 0x0000000415088825 */ /* 0x001fc600078e0208 */
[----:B------:R-:W3:Y:S04]  /*0850*/  @!P0 LDG.E R7, desc[UR4][R6.64] ;  /* 0x0000000406078981 */ /* 0x000ee8000c1e1900 */
[----:B------:R-:W3:Y:S01]  /*0860*/  @!P0 LDG.E R8, desc[UR4][R8.64] ;  /* 0x0000000408088981 */ /* 0x000ee2000c1e1900 */
[----:B----4-:R-:W-:-:S04]  /*0870*/  @P1 FFMA R2, R13, R2, R24 ;  /* 0x000000020d021223 */ /* 0x010fc80000000018 */
[----:B--2---:R-:W-:-:S04]  /*0880*/  @P1 FFMA R24, R5, R14, R2 ;  /* 0x0000000e05181223 */ /* 0x004fc80000000002 */
[----:B---3--:R-:W-:-:S07]  /*0890*/  @!P0 FFMA R24, R7, R8, R24 ;  /* 0x0000000807188223 */ /* 0x008fce0000000018 */
.L_x_7:
[----:B------:R-:W0:Y:S01]  /*08a0*/  LDC.64 R4, c[0x0][0x390] ;  /* 0x0000e400ff047b82 */ /* 0x000e220000000a00 */
[----:B------:R-:W-:-:S04]  /*08b0*/  IMAD R3, R19, R3, R0 ;  /* 0x0000000313037224 */ /* 0x000fc800078e0200 */
[----:B0-----:R-:W-:-:S05]  /*08c0*/  IMAD.WIDE R2, R3, 0x4, R4 ;  /* 0x0000000403027825 */ /* 0x001fca00078e0204 */
[----:B------:R-:W-:Y:S01]  /*08d0*/  STG.E desc[UR4][R2.64], R24 ;  /* 0x0000001802007986 */ /* 0x000fe2000c101904 */
[----:B------:R-:W-:Y:S05]  /*08e0*/  EXIT ;  /* 0x000000000000794d */ /* 0x000fea0003800000 */
.L_x_11:
        /* <DEDUP_REMOVED lines=9> */
.L_x_14:


//--------------------- .nv.shared._Z16matmalGPU_tiled4PfS_S_iii --------------------------
	.section	.nv.shared._Z16matmalGPU_tiled4PfS_S_iii,"aw",@nobits
	.sectionflags	@""
	.align	4
.nv.shared._Z16matmalGPU_tiled4PfS_S_iii:
	.zero		9216


//--------------------- .nv.shared.reserved.0     --------------------------
	.section	.nv.shared.reserved.0,"aw",@nobits
	.weak		__nv_reservedSMEM_offset_0_alias
	.size		__nv_reservedSMEM_offset_0_alias, 0, 64
	.other		__nv_reservedSMEM_offset_0_alias,@"STO_CUDA_RESERVED_SHARED STV_DEFAULT"
__nv_reservedSMEM_offset_0_alias:
	.zero		0
	.zero		64


//--------------------- .nv.global                --------------------------
	.section	.nv.global,"aw",@nobits
.nv.global:
	.type		_ZN34_INTERNAL_73f15aed_4_k_cu_b4bc84444cuda3std6ranges3__45__cpo9iter_moveE,@object
	.size		_ZN34_INTERNAL_73f15aed_4_k_cu_b4bc84444cuda3std6ranges3__45__cpo9iter_moveE,(_ZN34_INTERNAL_73f15aed_4_k_cu_b4bc84444cuda3std3__436_GLOBAL__N__73f15aed_4_k_cu_b4bc84446ignoreE - _ZN34_INTERNAL_73f15aed_4_k_cu_b4bc84444cuda3std6ranges3__45__cpo9iter_moveE)
_ZN34_INTERNAL_73f15aed_4_k_cu_b4bc84444cuda3std6ranges3__45__cpo9iter_moveE:
	.zero		1
	.type		_ZN34_INTERNAL_73f15aed_4_k_cu_b4bc84444cuda3std3__436_GLOBAL__N__73f15aed_4_k_cu_b4bc84446ignoreE,@object
	.size		_ZN34_INTERNAL_73f15aed_4_k_cu_b4bc84444cuda3std3__436_GLOBAL__N__73f15aed_4_k_cu_b4bc84446ignoreE,(_ZN34_INTERNAL_73f15aed_4_k_cu_b4bc84444cuda3std3__45__cpo4cendE - _ZN34_INTERNAL_73f15aed_4_k_cu_b4bc84444cuda3std3__436_GLOBAL__N__73f15aed_4_k_cu_b4bc84446ignoreE)
_ZN34_INTERNAL_73f15aed_4_k_cu_b4bc84444cuda3std3__436_GLOBAL__N__73f15aed_4_k_cu_b4bc84446ignoreE:
	.zero		1
	.type		_ZN34_INTERNAL_73f15aed_4_k_cu_b4bc84444cuda3std3__45__cpo4cendE,@object
	.size		_ZN34_INTERNAL_73f15aed_4_k_cu_b4bc84444cuda3std3__45__cpo4cendE,(_ZN34_INTERNAL_73f15aed_4_k_cu_b4bc84444cuda3std3__45__cpo3endE - _ZN34_INTERNAL_73f15aed_4_k_cu_b4bc84444cuda3std3__45__cpo4cendE)
_ZN34_INTERNAL_73f15aed_4_k_cu_b4bc84444cuda3std3__45__cpo4cendE:
	.zero		1
	.type		_ZN34_INTERNAL_73f15aed_4_k_cu_b4bc84444cuda3std3__45__cpo3endE,@object
	.size		_ZN34_INTERNAL_73f15aed_4_k_cu_b4bc84444cuda3std3__45__cpo3endE,(_ZN34_INTERNAL_73f15aed_4_k_cu_b4bc84444cuda3std3__48in_placeE - _ZN34_INTERNAL_73f15aed_4_k_cu_b4bc84444cuda3std3__45__cpo3endE)
_ZN34_INTERNAL_73f15aed_4_k_cu_b4bc84444cuda3std3__45__cpo3endE:
	.zero		1
	.type		_ZN34_INTERNAL_73f15aed_4_k_cu_b4bc84444cuda3std3__48in_placeE,@object
	.size		_ZN34_INTERNAL_73f15aed_4_k_cu_b4bc84444cuda3std3__48in_placeE,(_ZN34_INTERNAL_73f15aed_4_k_cu_b4bc84444cuda3std6ranges3__45__cpo7advanceE - _ZN34_INTERNAL_73f15aed_4_k_cu_b4bc84444cuda3std3__48in_placeE)
_ZN34_INTERNAL_73f15aed_4_k_cu_b4bc84444cuda3std3__48in_placeE:
	.zero		1
	.type		_ZN34_INTERNAL_73f15aed_4_k_cu_b4bc84444cuda3std6ranges3__45__cpo7advanceE,@object
	.size		_ZN34_INTERNAL_73f15aed_4_k_cu_b4bc84444cuda3std6ranges3__45__cpo7advanceE,(_ZN34_INTERNAL_73f15aed_4_k_cu_b4bc84444cuda3std3__45__cpo5beginE - _ZN34_INTERNAL_73f15aed_4_k_cu_b4bc84444cuda3std6ranges3__45__cpo7advanceE)
_ZN34_INTERNAL_73f15aed_4_k_cu_b4bc84444cuda3std6ranges3__45__cpo7advanceE:
	.zero		1
	.type		_ZN34_INTERNAL_73f15aed_4_k_cu_b4bc84444cuda3std3__45__cpo5beginE,@object
	.size		_ZN34_INTERNAL_73f15aed_4_k_cu_b4bc84444cuda3std3__45__cpo5beginE,(_ZN34_INTERNAL_73f15aed_4_k_cu_b4bc84444cuda3std3__419piecewise_constructE - _ZN34_INTERNAL_73f15aed_4_k_cu_b4bc84444cuda3std3__45__cpo5beginE)
_ZN34_INTERNAL_73f15aed_4_k_cu_b4bc84444cuda3std3__45__cpo5beginE:
	.zero		1
	.type		_ZN34_INTERNAL_73f15aed_4_k_cu_b4bc84444cuda3std3__419piecewise_constructE,@object
	.size		_ZN34_INTERNAL_73f15aed_4_k_cu_b4bc84444cuda3std3__419piecewise_constructE,(_ZN34_INTERNAL_73f15aed_4_k_cu_b4bc84444cuda3std3__45__cpo6cbeginE - _ZN34_INTERNAL_73f15aed_4_k_cu_b4bc84444cuda3std3__419piecewise_constructE)
_ZN34_INTERNAL_73f15aed_4_k_cu_b4bc84444cuda3std3__419piecewise_constructE:
	.zero		1
	.type		_ZN34_INTERNAL_73f15aed_4_k_cu_b4bc84444cuda3std3__45__cpo6cbeginE,@object
	.size		_ZN34_INTERNAL_73f15aed_4_k_cu_b4bc84444cuda3std3__45__cpo6cbeginE,(_ZN34_INTERNAL_73f15aed_4_k_cu_b4bc84444cuda3std6ranges3__45__cpo4swapE - _ZN34_INTERNAL_73f15aed_4_k_cu_b4bc84444cuda3std3__45__cpo6cbeginE)
_ZN34_INTERNAL_73f15aed_4_k_cu_b4bc84444cuda3std3__45__cpo6cbeginE:
	.zero		1
	.type		_ZN34_INTERNAL_73f15aed_4_k_cu_b4bc84444cuda3std6ranges3__45__cpo4swapE,@object
	.size		_ZN34_INTERNAL_73f15aed_4_k_cu_b4bc84444cuda3std6ranges3__45__cpo4swapE,(.L_7 - _ZN34_INTERNAL_73f15aed_4_k_cu_b4bc84444cuda3std6ranges3__45__cpo4swapE)
_ZN34_INTERNAL_73f15aed_4_k_cu_b4bc84444cuda3std6ranges3__45__cpo4swapE:
	.zero		1
.L_7:


//--------------------- .nv.shared._Z15matmalGPU_tiledPfS_S_iii --------------------------
	.section	.nv.shared._Z15matmalGPU_tiledPfS_S_iii,"aw",@nobits
	.sectionflags	@""
	.align	4
.nv.shared._Z15matmalGPU_tiledPfS_S_iii:
	.zero		3072


//--------------------- .nv.constant0._Z16matmalGPU_tiled4PfS_S_iii --------------------------
	.section	.nv.constant0._Z16matmalGPU_tiled4PfS_S_iii,"a",@progbits
	.sectionflags	@""
	.align	4
.nv.constant0._Z16matmalGPU_tiled4PfS_S_iii:
	.zero		932


//--------------------- .nv.constant0._Z15matmalGPU_tiledPfS_S_iii --------------------------
	.section	.nv.constant0._Z15matmalGPU_tiledPfS_S_iii,"a",@progbits
	.sectionflags	@""
	.align	4
.nv.constant0._Z15matmalGPU_tiledPfS_S_iii:
	.zero		932


//--------------------- .nv.constant0._Z15matmalGPU_naivePfS_S_iii --------------------------
	.section	.nv.constant0._Z15matmalGPU_naivePfS_S_iii,"a",@progbits
	.sectionflags	@""
	.align	4
.nv.constant0._Z15matmalGPU_naivePfS_S_iii:
	.zero		932


//--------------------- SYMBOLS --------------------------

	.type		.nv.reservedSmem.offset0,@object
	.size		.nv.reservedSmem.offset0,0x4
	.type		.nv.reservedSmem.cap,@object
	.size		.nv.reservedSmem.cap,0x4
